
	.version 1.4
	.target sm_11, map_f64_to_f32
	// compiled with /usr/local/cuda-5.5/open64/lib//be
	// nvopencc 4.0 built on 2011-05-12

	//-----------------------------------------------------------
	// Compiling /tmp/tmpxft_000070f6_00000000-7_betweenness.cpp3.i (/tmp/ccBI#.XBsXkO)
	//-----------------------------------------------------------

	//-----------------------------------------------------------
	// Options:
	//-----------------------------------------------------------
	//  Target:ptx, ISA:sm_11, Endian:little, Pointer Size:64
	//  -O3	(Optimization level)
	//  -g0	(Debug level)
	//  -m2	(Report advisories)
	//-----------------------------------------------------------

	.file	1	"<command-line>"
	.file	2	"/tmp/tmpxft_000070f6_00000000-6_betweenness.cudafe2.gpu"
	.file	3	"../../gpu_bench/cudalib/cudaGraph.h"
	.file	4	"/usr/lib/gcc/x86_64-linux-gnu/4.4.7/include/stddef.h"
	.file	5	"/usr/local/cuda/bin/../include/crt/device_runtime.h"
	.file	6	"/usr/local/cuda/bin/../include/host_defines.h"
	.file	7	"/usr/local/cuda/bin/../include/builtin_types.h"
	.file	8	"/usr/local/cuda/bin/../include/device_types.h"
	.file	9	"/usr/local/cuda/bin/../include/driver_types.h"
	.file	10	"/usr/local/cuda/bin/../include/surface_types.h"
	.file	11	"/usr/local/cuda/bin/../include/texture_types.h"
	.file	12	"/usr/local/cuda/bin/../include/vector_types.h"
	.file	13	"/usr/local/cuda/bin/../include/device_launch_parameters.h"
	.file	14	"/usr/local/cuda/bin/../include/crt/storage_class.h"
	.file	15	"/usr/include/x86_64-linux-gnu/bits/types.h"
	.file	16	"/usr/include/time.h"
	.file	17	"/usr/include/stdint.h"
	.file	18	"/usr/local/cuda/bin/../include/sm_11_atomic_functions.h"
	.file	19	"betweenness.cu"
	.file	20	"/usr/local/cuda/bin/../include/common_functions.h"
	.file	21	"/usr/local/cuda/bin/../include/math_functions.h"
	.file	22	"/usr/local/cuda/bin/../include/math_constants.h"
	.file	23	"/usr/local/cuda/bin/../include/device_functions.h"
	.file	24	"/usr/local/cuda/bin/../include/sm_12_atomic_functions.h"
	.file	25	"/usr/local/cuda/bin/../include/sm_13_double_functions.h"
	.file	26	"/usr/local/cuda/bin/../include/sm_20_atomic_functions.h"
	.file	27	"/usr/local/cuda/bin/../include/sm_20_intrinsics.h"
	.file	28	"/usr/local/cuda/bin/../include/surface_functions.h"
	.file	29	"/usr/local/cuda/bin/../include/texture_fetch_functions.h"
	.file	30	"/usr/local/cuda/bin/../include/math_functions_dbl_ptx1.h"


	.entry _Z11kernel_initPjS_Pfmm (
		.param .u64 __cudaparm__Z11kernel_initPjS_Pfmm_d_dist,
		.param .u64 __cudaparm__Z11kernel_initPjS_Pfmm_d_sigma,
		.param .u64 __cudaparm__Z11kernel_initPjS_Pfmm_d_delta,
		.param .u64 __cudaparm__Z11kernel_initPjS_Pfmm_num_vertex,
		.param .u64 __cudaparm__Z11kernel_initPjS_Pfmm_root)
	{
	.reg .u16 %rh<4>;
	.reg .u32 %r<9>;
	.reg .u64 %rd<12>;
	.reg .f32 %f<3>;
	.reg .pred %p<4>;
	.loc	19	17	0
$LDWbegin__Z11kernel_initPjS_Pfmm:
	mov.u16 	%rh1, %ctaid.x;
	mov.u16 	%rh2, %ntid.x;
	mul.wide.u16 	%r1, %rh1, %rh2;
	cvt.u32.u16 	%r2, %tid.x;
	add.u32 	%r3, %r2, %r1;
	cvt.u64.u32 	%rd1, %r3;
	ld.param.u64 	%rd2, [__cudaparm__Z11kernel_initPjS_Pfmm_num_vertex];
	setp.le.u64 	%p1, %rd2, %rd1;
	@%p1 bra 	$Lt_0_1794;
	.loc	19	22	0
	mul.lo.u64 	%rd3, %rd1, 4;
	ld.param.u64 	%rd4, [__cudaparm__Z11kernel_initPjS_Pfmm_d_dist];
	add.u64 	%rd5, %rd4, %rd3;
	mov.u32 	%r4, -256;
	st.global.u32 	[%rd5+0], %r4;
	.loc	19	23	0
	ld.param.u64 	%rd6, [__cudaparm__Z11kernel_initPjS_Pfmm_d_sigma];
	add.u64 	%rd7, %rd6, %rd3;
	mov.u32 	%r5, 0;
	st.global.u32 	[%rd7+0], %r5;
	.loc	19	24	0
	mov.f32 	%f1, 0f00000000;     	// 0
	ld.param.u64 	%rd8, [__cudaparm__Z11kernel_initPjS_Pfmm_d_delta];
	add.u64 	%rd9, %rd8, %rd3;
	st.global.f32 	[%rd9+0], %f1;
	ld.param.u64 	%rd10, [__cudaparm__Z11kernel_initPjS_Pfmm_root];
	setp.ne.u64 	%p2, %rd10, %rd1;
	@%p2 bra 	$Lt_0_2306;
	.loc	19	27	0
	mov.u32 	%r6, 0;
	st.global.u32 	[%rd5+0], %r6;
	.loc	19	28	0
	mov.u32 	%r7, 1;
	st.global.u32 	[%rd7+0], %r7;
$Lt_0_2306:
$Lt_0_1794:
	.loc	19	31	0
	exit;
$LDWend__Z11kernel_initPjS_Pfmm:
	} // _Z11kernel_initPjS_Pfmm

	.entry _Z20kernel_forward_phase9cudaGraphPjS0_Pbj (
		.param .align 8 .b8 __cudaparm__Z20kernel_forward_phase9cudaGraphPjS0_Pbj_graph[32],
		.param .u64 __cudaparm__Z20kernel_forward_phase9cudaGraphPjS0_Pbj_d_dist,
		.param .u64 __cudaparm__Z20kernel_forward_phase9cudaGraphPjS0_Pbj_d_sigma,
		.param .u64 __cudaparm__Z20kernel_forward_phase9cudaGraphPjS0_Pbj_d_over,
		.param .u32 __cudaparm__Z20kernel_forward_phase9cudaGraphPjS0_Pbj_curr)
	{
	.reg .u16 %rh<5>;
	.reg .u32 %r<12>;
	.reg .u64 %rd<26>;
	.reg .pred %p<8>;
	.loc	19	35	0
$LDWbegin__Z20kernel_forward_phase9cudaGraphPjS0_Pbj:
	mov.u16 	%rh1, %ctaid.x;
	mov.u16 	%rh2, %ntid.x;
	mul.wide.u16 	%r1, %rh1, %rh2;
	cvt.u32.u16 	%r2, %tid.x;
	add.u32 	%r3, %r2, %r1;
	cvt.u64.u32 	%rd1, %r3;
	ld.param.u64 	%rd2, [__cudaparm__Z20kernel_forward_phase9cudaGraphPjS0_Pbj_graph+16];
	setp.gt.u64 	%p1, %rd2, %rd1;
	@%p1 bra 	$Lt_1_4354;
	bra.uni 	$LBB14__Z20kernel_forward_phase9cudaGraphPjS0_Pbj;
$Lt_1_4354:
	.loc	19	38	0
	mul.lo.u64 	%rd3, %rd1, 4;
	ld.param.u64 	%rd4, [__cudaparm__Z20kernel_forward_phase9cudaGraphPjS0_Pbj_d_dist];
	ld.param.u32 	%r4, [__cudaparm__Z20kernel_forward_phase9cudaGraphPjS0_Pbj_curr];
	add.u64 	%rd5, %rd3, %rd4;
	ld.global.u32 	%r5, [%rd5+0];
	setp.eq.u32 	%p2, %r5, %r4;
	@%p2 bra 	$Lt_1_4866;
	bra.uni 	$LBB14__Z20kernel_forward_phase9cudaGraphPjS0_Pbj;
$Lt_1_4866:
	.loc	19	43	0
	ld.param.u64 	%rd6, [__cudaparm__Z20kernel_forward_phase9cudaGraphPjS0_Pbj_graph+0];
	mul.lo.u64 	%rd7, %rd1, 8;
	add.u64 	%rd8, %rd6, %rd7;
	ld.global.u64 	%rd9, [%rd8+0];
	.loc	19	44	0
	ld.global.u64 	%rd10, [%rd8+8];
	setp.ge.u64 	%p3, %rd9, %rd10;
	@%p3 bra 	$LBB14__Z20kernel_forward_phase9cudaGraphPjS0_Pbj;
	sub.u64 	%rd11, %rd10, %rd9;
	.loc	19	38	0
	ld.param.u32 	%r4, [__cudaparm__Z20kernel_forward_phase9cudaGraphPjS0_Pbj_curr];
	.loc	19	44	0
	add.u32 	%r6, %r4, 1;
	ld.param.u64 	%rd12, [__cudaparm__Z20kernel_forward_phase9cudaGraphPjS0_Pbj_graph+8];
	mul.lo.u64 	%rd13, %rd9, 8;
	add.u64 	%rd14, %rd12, %rd13;
	mul.lo.u64 	%rd15, %rd10, 8;
	add.u64 	%rd16, %rd12, %rd15;
	mov.s64 	%rd17, %rd11;
$Lt_1_5890:
 //<loop> Loop body line 44, nesting depth: 1, estimated iterations: unknown
	.loc	19	47	0
	ld.global.u64 	%rd18, [%rd14+0];
	mul.lo.u64 	%rd19, %rd18, 4;
	.loc	19	38	0
	ld.param.u64 	%rd4, [__cudaparm__Z20kernel_forward_phase9cudaGraphPjS0_Pbj_d_dist];
	.loc	19	47	0
	add.u64 	%rd20, %rd19, %rd4;
	ld.global.u32 	%r7, [%rd20+0];
	mov.u32 	%r8, -256;
	setp.ne.u32 	%p4, %r7, %r8;
	@%p4 bra 	$Lt_1_6146;
	.loc	19	50	0
	st.global.u32 	[%rd20+0], %r6;
	.loc	19	51	0
	mov.s16 	%rh3, 0;
	ld.param.u64 	%rd21, [__cudaparm__Z20kernel_forward_phase9cudaGraphPjS0_Pbj_d_over];
	st.global.s8 	[%rd21+0], %rh3;
	ld.global.u32 	%r7, [%rd20+0];
$Lt_1_6146:
	setp.ne.u32 	%p5, %r6, %r7;
	@%p5 bra 	$Lt_1_6658;
	.loc	18	123	0
	ld.param.u64 	%rd22, [__cudaparm__Z20kernel_forward_phase9cudaGraphPjS0_Pbj_d_sigma];
	add.u64 	%rd23, %rd19, %rd22;
	add.u64 	%rd24, %rd3, %rd22;
	ld.global.u32 	%r9, [%rd24+0];
	atom.global.add.u32 	%r10, [%rd23], %r9;
$Lt_1_6658:
	add.u64 	%rd14, %rd14, 8;
	setp.ne.u64 	%p6, %rd14, %rd16;
	@%p6 bra 	$Lt_1_5890;
$LBB14__Z20kernel_forward_phase9cudaGraphPjS0_Pbj:
	.loc	19	58	0
	exit;
$LDWend__Z20kernel_forward_phase9cudaGraphPjS0_Pbj:
	} // _Z20kernel_forward_phase9cudaGraphPjS0_Pbj

	.entry _Z21kernel_backward_phase9cudaGraphPjS0_Pfj (
		.param .align 8 .b8 __cudaparm__Z21kernel_backward_phase9cudaGraphPjS0_Pfj_graph[32],
		.param .u64 __cudaparm__Z21kernel_backward_phase9cudaGraphPjS0_Pfj_d_dist,
		.param .u64 __cudaparm__Z21kernel_backward_phase9cudaGraphPjS0_Pfj_d_sigma,
		.param .u64 __cudaparm__Z21kernel_backward_phase9cudaGraphPjS0_Pfj_d_delta,
		.param .u32 __cudaparm__Z21kernel_backward_phase9cudaGraphPjS0_Pfj_curr)
	{
	.reg .u16 %rh<4>;
	.reg .u32 %r<11>;
	.reg .u64 %rd<28>;
	.reg .f32 %f<9>;
	.reg .f64 %fd<8>;
	.reg .pred %p<7>;
	.loc	19	62	0
$LDWbegin__Z21kernel_backward_phase9cudaGraphPjS0_Pfj:
	mov.u16 	%rh1, %ctaid.x;
	mov.u16 	%rh2, %ntid.x;
	mul.wide.u16 	%r1, %rh1, %rh2;
	cvt.u32.u16 	%r2, %tid.x;
	add.u32 	%r3, %r2, %r1;
	cvt.u64.u32 	%rd1, %r3;
	ld.param.u64 	%rd2, [__cudaparm__Z21kernel_backward_phase9cudaGraphPjS0_Pfj_graph+16];
	setp.gt.u64 	%p1, %rd2, %rd1;
	@%p1 bra 	$Lt_2_3586;
	bra.uni 	$LBB14__Z21kernel_backward_phase9cudaGraphPjS0_Pfj;
$Lt_2_3586:
	.loc	19	65	0
	mul.lo.u64 	%rd3, %rd1, 4;
	ld.param.u32 	%r4, [__cudaparm__Z21kernel_backward_phase9cudaGraphPjS0_Pfj_curr];
	ld.param.u64 	%rd4, [__cudaparm__Z21kernel_backward_phase9cudaGraphPjS0_Pfj_d_dist];
	add.u64 	%rd5, %rd3, %rd4;
	ld.global.u32 	%r5, [%rd5+0];
	sub.u32 	%r6, %r4, 1;
	setp.eq.u32 	%p2, %r5, %r6;
	@%p2 bra 	$Lt_2_4098;
	bra.uni 	$LBB14__Z21kernel_backward_phase9cudaGraphPjS0_Pfj;
$Lt_2_4098:
	.loc	19	71	0
	ld.param.u64 	%rd6, [__cudaparm__Z21kernel_backward_phase9cudaGraphPjS0_Pfj_graph+0];
	mul.lo.u64 	%rd7, %rd1, 8;
	add.u64 	%rd8, %rd6, %rd7;
	ld.global.u64 	%rd9, [%rd8+0];
	.loc	19	72	0
	ld.global.u64 	%rd10, [%rd8+8];
	setp.ge.u64 	%p3, %rd9, %rd10;
	@%p3 bra 	$Lt_2_6146;
	sub.u64 	%rd11, %rd10, %rd9;
	ld.param.u64 	%rd12, [__cudaparm__Z21kernel_backward_phase9cudaGraphPjS0_Pfj_graph+8];
	mul.lo.u64 	%rd13, %rd9, 8;
	add.u64 	%rd14, %rd12, %rd13;
	mul.lo.u64 	%rd15, %rd10, 8;
	add.u64 	%rd16, %rd12, %rd15;
	ld.param.u64 	%rd17, [__cudaparm__Z21kernel_backward_phase9cudaGraphPjS0_Pfj_d_delta];
	mov.f32 	%f1, 0f00000000;     	// 0
	mov.s64 	%rd18, %rd11;
$Lt_2_5122:
 //<loop> Loop body line 72, nesting depth: 1, estimated iterations: unknown
	.loc	19	75	0
	ld.global.u64 	%rd19, [%rd14+0];
	mul.lo.u64 	%rd20, %rd19, 4;
	.loc	19	65	0
	ld.param.u64 	%rd4, [__cudaparm__Z21kernel_backward_phase9cudaGraphPjS0_Pfj_d_dist];
	.loc	19	75	0
	add.u64 	%rd21, %rd20, %rd4;
	ld.global.u32 	%r7, [%rd21+0];
	.loc	19	65	0
	ld.param.u32 	%r4, [__cudaparm__Z21kernel_backward_phase9cudaGraphPjS0_Pfj_curr];
	.loc	19	75	0
	setp.ne.u32 	%p4, %r7, %r4;
	@%p4 bra 	$Lt_2_5378;
	.loc	19	78	0
	ld.param.u64 	%rd22, [__cudaparm__Z21kernel_backward_phase9cudaGraphPjS0_Pfj_d_sigma];
	cvt.f64.f32 	%fd1, %f1;
	add.u64 	%rd23, %rd3, %rd22;
	ld.global.u32 	%r8, [%rd23+0];
	cvt.rn.f32.u32 	%f2, %r8;
	add.u64 	%rd24, %rd20, %rd22;
	ld.global.u32 	%r9, [%rd24+0];
	cvt.rn.f32.u32 	%f3, %r9;
	div.full.f32 	%f4, %f2, %f3;
	cvt.f64.f32 	%fd2, %f4;
	.loc	19	72	0
	ld.param.u64 	%rd17, [__cudaparm__Z21kernel_backward_phase9cudaGraphPjS0_Pfj_d_delta];
	.loc	19	78	0
	add.u64 	%rd25, %rd20, %rd17;
	ld.global.f32 	%f5, [%rd25+0];
	cvt.f64.f32 	%fd3, %f5;
	mov.f64 	%fd4, 0d3ff0000000000000;	// 1
	add.f64 	%fd5, %fd3, %fd4;
	mad.rn.f64 	%fd6, %fd2, %fd5, %fd1;
	cvt.rn.f32.f64 	%f1, %fd6;
$Lt_2_5378:
	add.u64 	%rd14, %rd14, 8;
	setp.ne.u64 	%p5, %rd14, %rd16;
	@%p5 bra 	$Lt_2_5122;
	bra.uni 	$Lt_2_4610;
$Lt_2_6146:
	ld.param.u64 	%rd17, [__cudaparm__Z21kernel_backward_phase9cudaGraphPjS0_Pfj_d_delta];
	mov.f32 	%f1, 0f00000000;     	// 0
$Lt_2_4610:
	.loc	19	81	0
	add.u64 	%rd26, %rd3, %rd17;
	ld.global.f32 	%f6, [%rd26+0];
	add.f32 	%f7, %f6, %f1;
	st.global.f32 	[%rd26+0], %f7;
$LBB14__Z21kernel_backward_phase9cudaGraphPjS0_Pfj:
	.loc	19	82	0
	exit;
$LDWend__Z21kernel_backward_phase9cudaGraphPjS0_Pfj:
	} // _Z21kernel_backward_phase9cudaGraphPjS0_Pfj

	.entry _Z20kernel_backsum_phase9cudaGraphPfS0_Pjm (
		.param .align 8 .b8 __cudaparm__Z20kernel_backsum_phase9cudaGraphPfS0_Pjm_graph[32],
		.param .u64 __cudaparm__Z20kernel_backsum_phase9cudaGraphPfS0_Pjm_d_BC,
		.param .u64 __cudaparm__Z20kernel_backsum_phase9cudaGraphPfS0_Pjm_d_delta,
		.param .u64 __cudaparm__Z20kernel_backsum_phase9cudaGraphPfS0_Pjm_d_dist,
		.param .u64 __cudaparm__Z20kernel_backsum_phase9cudaGraphPfS0_Pjm_root)
	{
	.reg .u16 %rh<4>;
	.reg .u32 %r<7>;
	.reg .u64 %rd<12>;
	.reg .f32 %f<5>;
	.reg .pred %p<5>;
	.loc	19	86	0
$LDWbegin__Z20kernel_backsum_phase9cudaGraphPfS0_Pjm:
	mov.u16 	%rh1, %ctaid.x;
	mov.u16 	%rh2, %ntid.x;
	mul.wide.u16 	%r1, %rh1, %rh2;
	cvt.u32.u16 	%r2, %tid.x;
	add.u32 	%r3, %r2, %r1;
	cvt.u64.u32 	%rd1, %r3;
	ld.param.u64 	%rd2, [__cudaparm__Z20kernel_backsum_phase9cudaGraphPfS0_Pjm_graph+16];
	setp.gt.u64 	%p1, %rd2, %rd1;
	@%p1 bra 	$Lt_3_2562;
	bra.uni 	$LBB8__Z20kernel_backsum_phase9cudaGraphPfS0_Pjm;
$Lt_3_2562:
	.loc	19	89	0
	ld.param.u64 	%rd3, [__cudaparm__Z20kernel_backsum_phase9cudaGraphPfS0_Pjm_root];
	setp.ne.u64 	%p2, %rd3, %rd1;
	@%p2 bra 	$Lt_3_3074;
	bra.uni 	$LBB8__Z20kernel_backsum_phase9cudaGraphPfS0_Pjm;
$Lt_3_3074:
	.loc	19	90	0
	mul.lo.u64 	%rd4, %rd1, 4;
	ld.param.u64 	%rd5, [__cudaparm__Z20kernel_backsum_phase9cudaGraphPfS0_Pjm_d_dist];
	add.u64 	%rd6, %rd5, %rd4;
	ld.global.u32 	%r4, [%rd6+0];
	mov.u32 	%r5, -256;
	setp.ne.u32 	%p3, %r4, %r5;
	@%p3 bra 	$Lt_3_3586;
	bra.uni 	$LBB8__Z20kernel_backsum_phase9cudaGraphPfS0_Pjm;
$Lt_3_3586:
	.loc	19	93	0
	ld.param.u64 	%rd7, [__cudaparm__Z20kernel_backsum_phase9cudaGraphPfS0_Pjm_d_BC];
	add.u64 	%rd8, %rd7, %rd4;
	ld.global.f32 	%f1, [%rd8+0];
	ld.param.u64 	%rd9, [__cudaparm__Z20kernel_backsum_phase9cudaGraphPfS0_Pjm_d_delta];
	add.u64 	%rd10, %rd9, %rd4;
	ld.global.f32 	%f2, [%rd10+0];
	add.f32 	%f3, %f1, %f2;
	st.global.f32 	[%rd8+0], %f3;
$LBB8__Z20kernel_backsum_phase9cudaGraphPfS0_Pjm:
	.loc	19	94	0
	exit;
$LDWend__Z20kernel_backsum_phase9cudaGraphPfS0_Pjm:
	} // _Z20kernel_backsum_phase9cudaGraphPfS0_Pjm



// ===== COMPILED SASS (sm_100) =====

	.target	sm_100

	.elftype	@"ET_EXEC"


//--------------------- .note.nv.tkinfo           --------------------------
	.section	.note.nv.tkinfo,"",@"SHT_NOTE"
	.sectionflags	@"SHF_NOTE_NV_TKINFO"
	.tkinfo
        /*0018*/ 	.word	0x00000002
        /*0030*/ 	.string	""
        /*0030*/ 	.string	"ptxas"
        /*0030*/ 	.string	"Cuda compilation tools, release 13.0, V13.0.88"
        /*0030*/ 	.string	"Build cuda_13.0.r13.0/compiler.36424714_0"
        /*0030*/ 	.string	"-arch sm_100 "



//--------------------- .note.nv.cuinfo           --------------------------
	.section	.note.nv.cuinfo,"",@"SHT_NOTE"
	.sectionflags	@"SHF_NOTE_NV_CUINFO"
        /*0018*/ 	.short	0x0002
        /*001a*/ 	.short	0x000b
        /*001c*/ 	.short	0x0082
	.zero		2


//--------------------- .nv.info                  --------------------------
	.section	.nv.info,"",@"SHT_CUDA_INFO"
	.align	4


	//----- nvinfo : EIATTR_REGCOUNT
	.align		4
        /*0000*/ 	.byte	0x04, 0x2f
        /*0002*/ 	.short	(.L_1 - .L_0)
	.align		4
.L_0:
        /*0004*/ 	.word	index@(_Z11kernel_initPjS_Pfmm)
        /*0008*/ 	.word	0x0000000c


	//----- nvinfo : EIATTR_FRAME_SIZE
	.align		4
.L_1:
        /*000c*/ 	.byte	0x04, 0x11
        /*000e*/ 	.short	(.L_3 - .L_2)
	.align		4
.L_2:
        /*0010*/ 	.word	index@(_Z11kernel_initPjS_Pfmm)
        /*0014*/ 	.word	0x00000000


	//----- nvinfo : EIATTR_REGCOUNT
	.align		4
.L_3:
        /*0018*/ 	.byte	0x04, 0x2f
        /*001a*/ 	.short	(.L_5 - .L_4)
	.align		4
.L_4:
        /*001c*/ 	.word	index@(_Z20kernel_forward_phase9cudaGraphPjS0_Pbj)
        /*0020*/ 	.word	0x00000018


	//----- nvinfo : EIATTR_FRAME_SIZE
	.align		4
.L_5:
        /*0024*/ 	.byte	0x04, 0x11
        /*0026*/ 	.short	(.L_7 - .L_6)
	.align		4
.L_6:
        /*0028*/ 	.word	index@(_Z20kernel_forward_phase9cudaGraphPjS0_Pbj)
        /*002c*/ 	.word	0x00000000


	//----- nvinfo : EIATTR_REGCOUNT
	.align		4
.L_7:
        /*0030*/ 	.byte	0x04, 0x2f
        /*0032*/ 	.short	(.L_9 - .L_8)
	.align		4
.L_8:
        /*0034*/ 	.word	index@(_Z21kernel_backward_phase9cudaGraphPjS0_Pfj)
        /*0038*/ 	.word	0x0000001f


	//----- nvinfo : EIATTR_FRAME_SIZE
	.align		4
.L_9:
        /*003c*/ 	.byte	0x04, 0x11
        /*003e*/ 	.short	(.L_11 - .L_10)
	.align		4
.L_10:
        /*0040*/ 	.word	index@(_Z21kernel_backward_phase9cudaGraphPjS0_Pfj)
        /*0044*/ 	.word	0x00000000


	//----- nvinfo : EIATTR_REGCOUNT
	.align		4
.L_11:
        /*0048*/ 	.byte	0x04, 0x2f
        /*004a*/ 	.short	(.L_13 - .L_12)
	.align		4
.L_12:
        /*004c*/ 	.word	index@(_Z20kernel_backsum_phase9cudaGraphPfS0_Pjm)
        /*0050*/ 	.word	0x0000000a


	//----- nvinfo : EIATTR_FRAME_SIZE
	.align		4
.L_13:
        /*0054*/ 	.byte	0x04, 0x11
        /*0056*/ 	.short	(.L_15 - .L_14)
	.align		4
.L_14:
        /*0058*/ 	.word	index@(_Z20kernel_backsum_phase9cudaGraphPfS0_Pjm)
        /*005c*/ 	.word	0x00000000


	//----- nvinfo : EIATTR_MIN_STACK_SIZE
	.align		4
.L_15:
        /*0060*/ 	.byte	0x04, 0x12
        /*0062*/ 	.short	(.L_17 - .L_16)
	.align		4
.L_16:
        /*0064*/ 	.word	index@(_Z20kernel_backsum_phase9cudaGraphPfS0_Pjm)
        /*0068*/ 	.word	0x00000000


	//----- nvinfo : EIATTR_MIN_STACK_SIZE
	.align		4
.L_17:
        /*006c*/ 	.byte	0x04, 0x12
        /*006e*/ 	.short	(.L_19 - .L_18)
	.align		4
.L_18:
        /*0070*/ 	.word	index@(_Z21kernel_backward_phase9cudaGraphPjS0_Pfj)
        /*0074*/ 	.word	0x00000000


	//----- nvinfo : EIATTR_MIN_STACK_SIZE
	.align		4
.L_19:
        /*0078*/ 	.byte	0x04, 0x12
        /*007a*/ 	.short	(.L_21 - .L_20)
	.align		4
.L_20:
        /*007c*/ 	.word	index@(_Z20kernel_forward_phase9cudaGraphPjS0_Pbj)
        /*0080*/ 	.word	0x00000000


	//----- nvinfo : EIATTR_MIN_STACK_SIZE
	.align		4
.L_21:
        /*0084*/ 	.byte	0x04, 0x12
        /*0086*/ 	.short	(.L_23 - .L_22)
	.align		4
.L_22:
        /*0088*/ 	.word	index@(_Z11kernel_initPjS_Pfmm)
        /*008c*/ 	.word	0x00000000
.L_23:


//--------------------- .nv.compat                --------------------------
	.section	.nv.compat,"",@"SHT_CUDA_COMPAT_INFO"
	.align	4
        /*0000*/ 	.byte	0x02, 0x09, 0x00, 0x00, 0x02, 0x02, 0x01, 0x00, 0x02, 0x05, 0x05, 0x00, 0x03, 0x07, 0x01, 0x01
        /*0010*/ 	.byte	0x02, 0x03, 0x00, 0x00, 0x02, 0x06, 0x01, 0x00, 0x04, 0x0b, 0x08, 0x00, 0x01, 0x00, 0x00, 0x00
        /*0020*/ 	.byte	0x00, 0x00, 0x00, 0x00


//--------------------- .nv.info._Z20kernel_backsum_phase9cudaGraphPfS0_Pjm --------------------------
	.section	.nv.info._Z20kernel_backsum_phase9cudaGraphPfS0_Pjm,"",@"SHT_CUDA_INFO"
	.sectionflags	@""
	.align	4


	//----- nvinfo : EIATTR_CUDA_API_VERSION
	.align		4
        /*0000*/ 	.byte	0x04, 0x37
        /*0002*/ 	.short	(.L_25 - .L_24)
.L_24:
        /*0004*/ 	.word	0x00000082


	//----- nvinfo : EIATTR_KPARAM_INFO
	.align		4
.L_25:
        /*0008*/ 	.byte	0x04, 0x17
        /*000a*/ 	.short	(.L_27 - .L_26)
.L_26:
        /*000c*/ 	.word	0x00000000
        /*0010*/ 	.short	0x0004
        /*0012*/ 	.short	0x0038
        /*0014*/ 	.byte	0x00, 0xf0, 0x21, 0x00


	//----- nvinfo : EIATTR_KPARAM_INFO
	.align		4
.L_27:
        /*0018*/ 	.byte	0x04, 0x17
        /*001a*/ 	.short	(.L_29 - .L_28)
.L_28:
        /*001c*/ 	.word	0x00000000
        /*0020*/ 	.short	0x0003
        /*0022*/ 	.short	0x0030
        /*0024*/ 	.byte	0x00, 0xf0, 0x21, 0x00


	//----- nvinfo : EIATTR_KPARAM_INFO
	.align		4
.L_29:
        /*0028*/ 	.byte	0x04, 0x17
        /*002a*/ 	.short	(.L_31 - .L_30)
.L_30:
        /*002c*/ 	.word	0x00000000
        /*0030*/ 	.short	0x0002
        /*0032*/ 	.short	0x0028
        /*0034*/ 	.byte	0x00, 0xf0, 0x21, 0x00


	//----- nvinfo : EIATTR_KPARAM_INFO
	.align		4
.L_31:
        /*0038*/ 	.byte	0x04, 0x17
        /*003a*/ 	.short	(.L_33 - .L_32)
.L_32:
        /*003c*/ 	.word	0x00000000
        /*0040*/ 	.short	0x0001
        /*0042*/ 	.short	0x0020
        /*0044*/ 	.byte	0x00, 0xf0, 0x21, 0x00


	//----- nvinfo : EIATTR_KPARAM_INFO
	.align		4
.L_33:
        /*0048*/ 	.byte	0x04, 0x17
        /*004a*/ 	.short	(.L_35 - .L_34)
.L_34:
        /*004c*/ 	.word	0x00000000
        /*0050*/ 	.short	0x0000
        /*0052*/ 	.short	0x0000
        /*0054*/ 	.byte	0x00, 0xf0, 0x81, 0x00


	//----- nvinfo : EIATTR_SPARSE_MMA_MASK
	.align		4
.L_35:
        /*0058*/ 	.byte	0x03, 0x50
        /*005a*/ 	.short	0x0000


	//----- nvinfo : EIATTR_MAXREG_COUNT
	.align		4
        /*005c*/ 	.byte	0x03, 0x1b
        /*005e*/ 	.short	0x00ff


	//----- nvinfo : EIATTR_MERCURY_ISA_VERSION
	.align		4
        /*0060*/ 	.byte	0x03, 0x5f
        /*0062*/ 	.short	0x0101


	//----- nvinfo : EIATTR_VRC_CTA_INIT_COUNT
	.align		4
        /*0064*/ 	.byte	0x02, 0x4a
	.zero		1
	.zero		1


	//----- nvinfo : EIATTR_EXIT_INSTR_OFFSETS
	.align		4
        /*0068*/ 	.byte	0x04, 0x1c
        /*006a*/ 	.short	(.L_37 - .L_36)


	//   ....[0]....
.L_36:
        /*006c*/ 	.word	0x000000b0


	//   ....[1]....
        /*0070*/ 	.word	0x000000f0


	//   ....[2]....
        /*0074*/ 	.word	0x00000170


	//   ....[3]....
        /*0078*/ 	.word	0x00000220


	//----- nvinfo : EIATTR_CBANK_PARAM_SIZE
	.align		4
.L_37:
        /*007c*/ 	.byte	0x03, 0x19
        /*007e*/ 	.short	0x0040


	//----- nvinfo : EIATTR_PARAM_CBANK
	.align		4
        /*0080*/ 	.byte	0x04, 0x0a
        /*0082*/ 	.short	(.L_39 - .L_38)
	.align		4
.L_38:
        /*0084*/ 	.word	index@(.nv.constant0._Z20kernel_backsum_phase9cudaGraphPfS0_Pjm)
        /*0088*/ 	.short	0x0380
        /*008a*/ 	.short	0x0040


	//----- nvinfo : EIATTR_SW_WAR
	.align		4
.L_39:
        /*008c*/ 	.byte	0x04, 0x36
        /*008e*/ 	.short	(.L_41 - .L_40)
.L_40:
        /*0090*/ 	.word	0x00000008
.L_41:


//--------------------- .nv.info._Z21kernel_backward_phase9cudaGraphPjS0_Pfj --------------------------
	.section	.nv.info._Z21kernel_backward_phase9cudaGraphPjS0_Pfj,"",@"SHT_CUDA_INFO"
	.sectionflags	@""
	.align	4


	//----- nvinfo : EIATTR_CUDA_API_VERSION
	.align		4
        /*0000*/ 	.byte	0x04, 0x37
        /*0002*/ 	.short	(.L_43 - .L_42)
.L_42:
        /*0004*/ 	.word	0x00000082


	//----- nvinfo : EIATTR_KPARAM_INFO
	.align		4
.L_43:
        /*0008*/ 	.byte	0x04, 0x17
        /*000a*/ 	.short	(.L_45 - .L_44)
.L_44:
        /*000c*/ 	.word	0x00000000
        /*0010*/ 	.short	0x0004
        /*0012*/ 	.short	0x0038
        /*0014*/ 	.byte	0x00, 0xf0, 0x11, 0x00


	//----- nvinfo : EIATTR_KPARAM_INFO
	.align		4
.L_45:
        /*0018*/ 	.byte	0x04, 0x17
        /*001a*/ 	.short	(.L_47 - .L_46)
.L_46:
        /*001c*/ 	.word	0x00000000
        /*0020*/ 	.short	0x0003
        /*0022*/ 	.short	0x0030
        /*0024*/ 	.byte	0x00, 0xf0, 0x21, 0x00


	//----- nvinfo : EIATTR_KPARAM_INFO
	.align		4
.L_47:
        /*0028*/ 	.byte	0x04, 0x17
        /*002a*/ 	.short	(.L_49 - .L_48)
.L_48:
        /*002c*/ 	.word	0x00000000
        /*0030*/ 	.short	0x0002
        /*0032*/ 	.short	0x0028
        /*0034*/ 	.byte	0x00, 0xf0, 0x21, 0x00


	//----- nvinfo : EIATTR_KPARAM_INFO
	.align		4
.L_49:
        /*0038*/ 	.byte	0x04, 0x17
        /*003a*/ 	.short	(.L_51 - .L_50)
.L_50:
        /*003c*/ 	.word	0x00000000
        /*0040*/ 	.short	0x0001
        /*0042*/ 	.short	0x0020
        /*0044*/ 	.byte	0x00, 0xf0, 0x21, 0x00


	//----- nvinfo : EIATTR_KPARAM_INFO
	.align		4
.L_51:
        /*0048*/ 	.byte	0x04, 0x17
        /*004a*/ 	.short	(.L_53 - .L_52)
.L_52:
        /*004c*/ 	.word	0x00000000
        /*0050*/ 	.short	0x0000
        /*0052*/ 	.short	0x0000
        /*0054*/ 	.byte	0x00, 0xf0, 0x81, 0x00


	//----- nvinfo : EIATTR_SPARSE_MMA_MASK
	.align		4
.L_53:
        /*0058*/ 	.byte	0x03, 0x50
        /*005a*/ 	.short	0x0000


	//----- nvinfo : EIATTR_MAXREG_COUNT
	.align		4
        /*005c*/ 	.byte	0x03, 0x1b
        /*005e*/ 	.short	0x00ff


	//----- nvinfo : EIATTR_MERCURY_ISA_VERSION
	.align		4
        /*0060*/ 	.byte	0x03, 0x5f
        /*0062*/ 	.short	0x0101


	//----- nvinfo : EIATTR_VRC_CTA_INIT_COUNT
	.align		4
        /*0064*/ 	.byte	0x02, 0x4a
	.zero		1
	.zero		1


	//----- nvinfo : EIATTR_EXIT_INSTR_OFFSETS
	.align		4
        /*0068*/ 	.byte	0x04, 0x1c
        /*006a*/ 	.short	(.L_55 - .L_54)


	//   ....[0]....
.L_54:
        /*006c*/ 	.word	0x000000b0


	//   ....[1]....
        /*0070*/ 	.word	0x00000180


	//   ....[2]....
        /*0074*/ 	.word	0x00001780


	//----- nvinfo : EIATTR_CRS_STACK_SIZE
	.align		4
.L_55:
        /*0078*/ 	.byte	0x04, 0x1e
        /*007a*/ 	.short	(.L_57 - .L_56)
.L_56:
        /*007c*/ 	.word	0x00000000


	//----- nvinfo : EIATTR_CBANK_PARAM_SIZE
	.align		4
.L_57:
        /*0080*/ 	.byte	0x03, 0x19
        /*0082*/ 	.short	0x003c


	//----- nvinfo : EIATTR_PARAM_CBANK
	.align		4
        /*0084*/ 	.byte	0x04, 0x0a
        /*0086*/ 	.short	(.L_59 - .L_58)
	.align		4
.L_58:
        /*0088*/ 	.word	index@(.nv.constant0._Z21kernel_backward_phase9cudaGraphPjS0_Pfj)
        /*008c*/ 	.short	0x0380
        /*008e*/ 	.short	0x003c


	//----- nvinfo : EIATTR_SW_WAR
	.align		4
.L_59:
        /*0090*/ 	.byte	0x04, 0x36
        /*0092*/ 	.short	(.L_61 - .L_60)
.L_60:
        /*0094*/ 	.word	0x00000008
.L_61:


//--------------------- .nv.info._Z20kernel_forward_phase9cudaGraphPjS0_Pbj --------------------------
	.section	.nv.info._Z20kernel_forward_phase9cudaGraphPjS0_Pbj,"",@"SHT_CUDA_INFO"
	.sectionflags	@""
	.align	4


	//----- nvinfo : EIATTR_CUDA_API_VERSION
	.align		4
        /*0000*/ 	.byte	0x04, 0x37
        /*0002*/ 	.short	(.L_63 - .L_62)
.L_62:
        /*0004*/ 	.word	0x00000082


	//----- nvinfo : EIATTR_KPARAM_INFO
	.align		4
.L_63:
        /*0008*/ 	.byte	0x04, 0x17
        /*000a*/ 	.short	(.L_65 - .L_64)
.L_64:
        /*000c*/ 	.word	0x00000000
        /*0010*/ 	.short	0x0004
        /*0012*/ 	.short	0x0038
        /*0014*/ 	.byte	0x00, 0xf0, 0x11, 0x00


	//----- nvinfo : EIATTR_KPARAM_INFO
	.align		4
.L_65:
        /*0018*/ 	.byte	0x04, 0x17
        /*001a*/ 	.short	(.L_67 - .L_66)
.L_66:
        /*001c*/ 	.word	0x00000000
        /*0020*/ 	.short	0x0003
        /*0022*/ 	.short	0x0030
        /*0024*/ 	.byte	0x00, 0xf0, 0x21, 0x00


	//----- nvinfo : EIATTR_KPARAM_INFO
	.align		4
.L_67:
        /*0028*/ 	.byte	0x04, 0x17
        /*002a*/ 	.short	(.L_69 - .L_68)
.L_68:
        /*002c*/ 	.word	0x00000000
        /*0030*/ 	.short	0x0002
        /*0032*/ 	.short	0x0028
        /*0034*/ 	.byte	0x00, 0xf0, 0x21, 0x00


	//----- nvinfo : EIATTR_KPARAM_INFO
	.align		4
.L_69:
        /*0038*/ 	.byte	0x04, 0x17
        /*003a*/ 	.short	(.L_71 - .L_70)
.L_70:
        /*003c*/ 	.word	0x00000000
        /*0040*/ 	.short	0x0001
        /*0042*/ 	.short	0x0020
        /*0044*/ 	.byte	0x00, 0xf0, 0x21, 0x00


	//----- nvinfo : EIATTR_KPARAM_INFO
	.align		4
.L_71:
        /*0048*/ 	.byte	0x04, 0x17
        /*004a*/ 	.short	(.L_73 - .L_72)
.L_72:
        /*004c*/ 	.word	0x00000000
        /*0050*/ 	.short	0x0000
        /*0052*/ 	.short	0x0000
        /*0054*/ 	.byte	0x00, 0xf0, 0x81, 0x00


	//----- nvinfo : EIATTR_SPARSE_MMA_MASK
	.align		4
.L_73:
        /*0058*/ 	.byte	0x03, 0x50
        /*005a*/ 	.short	0x0000


	//----- nvinfo : EIATTR_MAXREG_COUNT
	.align		4
        /*005c*/ 	.byte	0x03, 0x1b
        /*005e*/ 	.short	0x00ff


	//----- nvinfo : EIATTR_MERCURY_ISA_VERSION
	.align		4
        /*0060*/ 	.byte	0x03, 0x5f
        /*0062*/ 	.short	0x0101


	//----- nvinfo : EIATTR_VRC_CTA_INIT_COUNT
	.align		4
        /*0064*/ 	.byte	0x02, 0x4a
	.zero		1
	.zero		1


	//----- nvinfo : EIATTR_EXIT_INSTR_OFFSETS
	.align		4
        /*0068*/ 	.byte	0x04, 0x1c
        /*006a*/ 	.short	(.L_75 - .L_74)


	//   ....[0]....
.L_74:
        /*006c*/ 	.word	0x000000b0


	//   ....[1]....
        /*0070*/ 	.word	0x00000140


	//   ....[2]....
        /*0074*/ 	.word	0x000001c0


	//   ....[3]....
        /*0078*/ 	.word	0x00000460


	//----- nvinfo : EIATTR_CRS_STACK_SIZE
	.align		4
.L_75:
        /*007c*/ 	.byte	0x04, 0x1e
        /*007e*/ 	.short	(.L_77 - .L_76)
.L_76:
        /*0080*/ 	.word	0x00000000


	//----- nvinfo : EIATTR_CBANK_PARAM_SIZE
	.align		4
.L_77:
        /*0084*/ 	.byte	0x03, 0x19
        /*0086*/ 	.short	0x003c


	//----- nvinfo : EIATTR_PARAM_CBANK
	.align		4
        /*0088*/ 	.byte	0x04, 0x0a
        /*008a*/ 	.short	(.L_79 - .L_78)
	.align		4
.L_78:
        /*008c*/ 	.word	index@(.nv.constant0._Z20kernel_forward_phase9cudaGraphPjS0_Pbj)
        /*0090*/ 	.short	0x0380
        /*0092*/ 	.short	0x003c


	//----- nvinfo : EIATTR_SW_WAR
	.align		4
.L_79:
        /*0094*/ 	.byte	0x04, 0x36
        /*0096*/ 	.short	(.L_81 - .L_80)
.L_80:
        /*0098*/ 	.word	0x00000008
.L_81:


//--------------------- .nv.info._Z11kernel_initPjS_Pfmm --------------------------
	.section	.nv.info._Z11kernel_initPjS_Pfmm,"",@"SHT_CUDA_INFO"
	.sectionflags	@""
	.align	4


	//----- nvinfo : EIATTR_CUDA_API_VERSION
	.align		4
        /*0000*/ 	.byte	0x04, 0x37
        /*0002*/ 	.short	(.L_83 - .L_82)
.L_82:
        /*0004*/ 	.word	0x00000082


	//----- nvinfo : EIATTR_KPARAM_INFO
	.align		4
.L_83:
        /*0008*/ 	.byte	0x04, 0x17
        /*000a*/ 	.short	(.L_85 - .L_84)
.L_84:
        /*000c*/ 	.word	0x00000000
        /*0010*/ 	.short	0x0004
        /*0012*/ 	.short	0x0020
        /*0014*/ 	.byte	0x00, 0xf0, 0x21, 0x00


	//----- nvinfo : EIATTR_KPARAM_INFO
	.align		4
.L_85:
        /*0018*/ 	.byte	0x04, 0x17
        /*001a*/ 	.short	(.L_87 - .L_86)
.L_86:
        /*001c*/ 	.word	0x00000000
        /*0020*/ 	.short	0x0003
        /*0022*/ 	.short	0x0018
        /*0024*/ 	.byte	0x00, 0xf0, 0x21, 0x00


	//----- nvinfo : EIATTR_KPARAM_INFO
	.align		4
.L_87:
        /*0028*/ 	.byte	0x04, 0x17
        /*002a*/ 	.short	(.L_89 - .L_88)
.L_88:
        /*002c*/ 	.word	0x00000000
        /*0030*/ 	.short	0x0002
        /*0032*/ 	.short	0x0010
        /*0034*/ 	.byte	0x00, 0xf0, 0x21, 0x00


	//----- nvinfo : EIATTR_KPARAM_INFO
	.align		4
.L_89:
        /*0038*/ 	.byte	0x04, 0x17
        /*003a*/ 	.short	(.L_91 - .L_90)
.L_90:
        /*003c*/ 	.word	0x00000000
        /*0040*/ 	.short	0x0001
        /*0042*/ 	.short	0x0008
        /*0044*/ 	.byte	0x00, 0xf0, 0x21, 0x00


	//----- nvinfo : EIATTR_KPARAM_INFO
	.align		4
.L_91:
        /*0048*/ 	.byte	0x04, 0x17
        /*004a*/ 	.short	(.L_93 - .L_92)
.L_92:
        /*004c*/ 	.word	0x00000000
        /*0050*/ 	.short	0x0000
        /*0052*/ 	.short	0x0000
        /*0054*/ 	.byte	0x00, 0xf0, 0x21, 0x00


	//----- nvinfo : EIATTR_SPARSE_MMA_MASK
	.align		4
.L_93:
        /*0058*/ 	.byte	0x03, 0x50
        /*005a*/ 	.short	0x0000


	//----- nvinfo : EIATTR_MAXREG_COUNT
	.align		4
        /*005c*/ 	.byte	0x03, 0x1b
        /*005e*/ 	.short	0x00ff


	//----- nvinfo : EIATTR_MERCURY_ISA_VERSION
	.align		4
        /*0060*/ 	.byte	0x03, 0x5f
        /*0062*/ 	.short	0x0101


	//----- nvinfo : EIATTR_VRC_CTA_INIT_COUNT
	.align		4
        /*0064*/ 	.byte	0x02, 0x4a
	.zero		1
	.zero		1


	//----- nvinfo : EIATTR_EXIT_INSTR_OFFSETS
	.align		4
        /*0068*/ 	.byte	0x04, 0x1c
        /*006a*/ 	.short	(.L_95 - .L_94)


	//   ....[0]....
.L_94:
        /*006c*/ 	.word	0x000000b0


	//   ....[1]....
        /*0070*/ 	.word	0x000001e0


	//   ....[2]....
        /*0074*/ 	.word	0x00000220


	//----- nvinfo : EIATTR_CBANK_PARAM_SIZE
	.align		4
.L_95:
        /*0078*/ 	.byte	0x03, 0x19
        /*007a*/ 	.short	0x0028


	//----- nvinfo : EIATTR_PARAM_CBANK
	.align		4
        /*007c*/ 	.byte	0x04, 0x0a
        /*007e*/ 	.short	(.L_97 - .L_96)
	.align		4
.L_96:
        /*0080*/ 	.word	index@(.nv.constant0._Z11kernel_initPjS_Pfmm)
        /*0084*/ 	.short	0x0380
        /*0086*/ 	.short	0x0028


	//----- nvinfo : EIATTR_SW_WAR
	.align		4
.L_97:
        /*0088*/ 	.byte	0x04, 0x36
        /*008a*/ 	.short	(.L_99 - .L_98)
.L_98:
        /*008c*/ 	.word	0x00000008
.L_99:


//--------------------- .nv.callgraph             --------------------------
	.section	.nv.callgraph,"",@"SHT_CUDA_CALLGRAPH"
	.align	4
	.sectionentsize	8
	.align		4
        /*0000*/ 	.word	0x00000000
	.align		4
        /*0004*/ 	.word	0xffffffff
	.align		4
        /*0008*/ 	.word	0x00000000
	.align		4
        /*000c*/ 	.word	0xfffffffe
	.align		4
        /*0010*/ 	.word	0x00000000
	.align		4
        /*0014*/ 	.word	0xfffffffd
	.align		4
        /*0018*/ 	.word	0x00000000
	.align		4
        /*001c*/ 	.word	0xfffffffc


//--------------------- .text._Z20kernel_backsum_phase9cudaGraphPfS0_Pjm --------------------------
	.section	.text._Z20kernel_backsum_phase9cudaGraphPfS0_Pjm,"ax",@progbits
	.align	128
.text._Z20kernel_backsum_phase9cudaGraphPfS0_Pjm:
        .type           _Z20kernel_backsum_phase9cudaGraphPfS0_Pjm,@function
        .size           _Z20kernel_backsum_phase9cudaGraphPfS0_Pjm,(.L_x_38 - _Z20kernel_backsum_phase9cudaGraphPfS0_Pjm)
        .other          _Z20kernel_backsum_phase9cudaGraphPfS0_Pjm,@"STO_CUDA_ENTRY STV_DEFAULT"
_Z20kernel_backsum_phase9cudaGraphPfS0_Pjm:
[----:B------:R-:W-:Y:S01]  /*0000*/  LDC R1, c[0x0][0x37c] ;  /* 0x0000df00ff017b82 */ /* 0x000fe20000000800 */
[----:B------:R-:W0:Y:S07]  /*0010*/  S2R R0, SR_TID.X ;  /* 0x0000000000007919 */ /* 0x000e2e0000002100 */
[----:B------:R-:W1:Y:S01]  /*0020*/  S2UR UR4, SR_CTAID.X ;  /* 0x00000000000479c3 */ /* 0x000e620000002500 */
[----:B------:R-:W2:Y:S07]  /*0030*/  LDCU.64 UR6, c[0x0][0x390] ;  /* 0x00007200ff0677ac */ /* 0x000eae0008000a00 */
[----:B------:R-:W3:Y:S01]  /*0040*/  LDC R7, c[0x0][0x360] ;  /* 0x0000d800ff077b82 */ /* 0x000ee20000000800 */
[----:B-1----:R-:W-:Y:S01]  /*0050*/  ULOP3.LUT UR4, UR4, 0xffff, URZ, 0xc0, !UPT ;  /* 0x0000ffff04047892 */ /* 0x002fe2000f8ec0ff */
[----:B0-----:R-:W-:-:S02]  /*0060*/  LOP3.LUT R0, R0, 0xffff, RZ, 0xc0, !PT ;  /* 0x0000ffff00007812 */ /* 0x001fc400078ec0ff */
[----:B---3--:R-:W-:-:S05]  /*0070*/  LOP3.LUT R7, R7, 0xffff, RZ, 0xc0, !PT ;  /* 0x0000ffff07077812 */ /* 0x008fca00078ec0ff */
[----:B------:R-:W-:-:S05]  /*0080*/  IMAD R7, R7, UR4, R0 ;  /* 0x0000000407077c24 */ /* 0x000fca000f8e0200 */
[----:B--2---:R-:W-:-:S04]  /*0090*/  ISETP.GE.U32.AND P0, PT, R7, UR6, PT ;  /* 0x0000000607007c0c */ /* 0x004fc8000bf06070 */
[----:B------:R-:W-:-:S13]  /*00a0*/  ISETP.GE.U32.AND.EX P0, PT, RZ, UR7, PT, P0 ;  /* 0x00000007ff007c0c */ /* 0x000fda000bf06100 */
[----:B------:R-:W-:Y:S05]  /*00b0*/  @P0 EXIT ;  /* 0x000000000000094d */ /* 0x000fea0003800000 */
[----:B------:R-:W0:Y:S02]  /*00c0*/  LDCU.64 UR4, c[0x0][0x3b8] ;  /* 0x00007700ff0477ac */ /* 0x000e240008000a00 */
[----:B0-----:R-:W-:-:S04]  /*00d0*/  ISETP.NE.U32.AND P0, PT, R7, UR4, PT ;  /* 0x0000000407007c0c */ /* 0x001fc8000bf05070 */
[----:B------:R-:W-:-:S13]  /*00e0*/  ISETP.NE.U32.AND.EX P0, PT, RZ, UR5, PT, P0 ;  /* 0x00000005ff007c0c */ /* 0x000fda000bf05100 */
[----:B------:R-:W-:Y:S05]  /*00f0*/  @!P0 EXIT ;  /* 0x000000000000894d */ /* 0x000fea0003800000 */
[----:B------:R-:W0:Y:S01]  /*0100*/  LDC.64 R2, c[0x0][0x3b0] ;  /* 0x0000ec00ff027b82 */ /* 0x000e220000000a00 */
[----:B------:R-:W1:Y:S01]  /*0110*/  LDCU.64 UR6, c[0x0][0x358] ;  /* 0x00006b00ff0677ac */ /* 0x000e620008000a00 */
[----:B------:R-:W-:Y:S01]  /*0120*/  UMOV UR4, URZ ;  /* 0x000000ff00047c82 */ /* 0x000fe20008000000 */
[----:B0-----:R-:W-:-:S04]  /*0130*/  IMAD.WIDE.U32 R2, R7, 0x4, R2 ;  /* 0x0000000407027825 */ /* 0x001fc800078e0002 */
[----:B------:R-:W-:-:S05]  /*0140*/  VIADD R3, R3, UR4 ;  /* 0x0000000403037c36 */ /* 0x000fca0008000000 */
[----:B-1----:R-:W2:Y:S02]  /*0150*/  LDG.E R2, desc[UR6][R2.64] ;  /* 0x0000000602027981 */ /* 0x002ea4000c1e1900 */
[----:B--2---:R-:W-:-:S13]  /*0160*/  ISETP.NE.U32.AND P0, PT, R2, -0x100, PT ;  /* 0xffffff000200780c */ /* 0x004fda0003f05070 */
[----:B------:R-:W-:Y:S05]  /*0170*/  @!P0 EXIT ;  /* 0x000000000000894d */ /* 0x000fea0003800000 */
[----:B------:R-:W0:Y:S08]  /*0180*/  LDC.64 R4, c[0x0][0x3a8] ;  /* 0x0000ea00ff047b82 */ /* 0x000e300000000a00 */
[----:B------:R-:W1:Y:S01]  /*0190*/  LDC.64 R2, c[0x0][0x3a0] ;  /* 0x0000e800ff027b82 */ /* 0x000e620000000a00 */
[----:B0-----:R-:W-:-:S05]  /*01a0*/  IMAD.WIDE.U32 R4, R7, 0x4, R4 ;  /* 0x0000000407047825 */ /* 0x001fca00078e0004 */
[----:B------:R-:W-:Y:S01]  /*01b0*/  IADD3 R5, PT, PT, R5, UR4, RZ ;  /* 0x0000000405057c10 */ /* 0x000fe2000fffe0ff */
[----:B-1----:R-:W-:-:S05]  /*01c0*/  IMAD.WIDE.U32 R2, R7, 0x4, R2 ;  /* 0x0000000407027825 */ /* 0x002fca00078e0002 */
[----:B------:R-:W2:Y:S01]  /*01d0*/  LDG.E R5, desc[UR6][R4.64] ;  /* 0x0000000604057981 */ /* 0x000ea2000c1e1900 */
[----:B------:R-:W-:-:S05]  /*01e0*/  VIADD R3, R3, UR4 ;  /* 0x0000000403037c36 */ /* 0x000fca0008000000 */
[----:B------:R-:W2:Y:S02]  /*01f0*/  LDG.E R0, desc[UR6][R2.64] ;  /* 0x0000000602007981 */ /* 0x000ea4000c1e1900 */
[----:B--2---:R-:W-:-:S05]  /*0200*/  FADD.FTZ R7, R0, R5 ;  /* 0x0000000500077221 */ /* 0x004fca0000010000 */
[----:B------:R-:W-:Y:S01]  /*0210*/  STG.E desc[UR6][R2.64], R7 ;  /* 0x0000000702007986 */ /* 0x000fe2000c101906 */
[----:B------:R-:W-:Y:S05]  /*0220*/  EXIT ;  /* 0x000000000000794d */ /* 0x000fea0003800000 */
.L_x_0:
[----:B------:R-:W-:-:S00]  /*0230*/  BRA `(.L_x_0) ;  /* 0xfffffffc00fc7947 */ /* 0x000fc0000383ffff */
[----:B------:R-:W-:-:S00]  /*0240*/  NOP ;  /* 0x0000000000007918 */ /* 0x000fc00000000000 */
        /* <DEDUP_REMOVED lines=11> */
.L_x_38:


//--------------------- .text._Z21kernel_backward_phase9cudaGraphPjS0_Pfj --------------------------
	.section	.text._Z21kernel_backward_phase9cudaGraphPjS0_Pfj,"ax",@progbits
	.align	128
.text._Z21kernel_backward_phase9cudaGraphPjS0_Pfj:
        .type           _Z21kernel_backward_phase9cudaGraphPjS0_Pfj,@function
        .size           _Z21kernel_backward_phase9cudaGraphPjS0_Pfj,(.L_x_39 - _Z21kernel_backward_phase9cudaGraphPjS0_Pfj)
        .other          _Z21kernel_backward_phase9cudaGraphPjS0_Pfj,@"STO_CUDA_ENTRY STV_DEFAULT"
_Z21kernel_backward_phase9cudaGraphPjS0_Pfj:
        /* <DEDUP_REMOVED lines=12> */
[----:B------:R-:W0:Y:S01]  /*00c0*/  LDCU.64 UR4, c[0x0][0x3a0] ;  /* 0x00007400ff0477ac */ /* 0x000e220008000a00 */
[----:B------:R-:W1:Y:S01]  /*00d0*/  LDCU.64 UR6, c[0x0][0x358] ;  /* 0x00006b00ff0677ac */ /* 0x000e620008000a00 */
[----:B0-----:R-:W-:Y:S01]  /*00e0*/  MOV R19, UR5 ;  /* 0x0000000500137c02 */ /* 0x001fe20008000f00 */
[----:B------:R-:W-:Y:S01]  /*00f0*/  IMAD.U32 R18, RZ, RZ, UR4 ;  /* 0x00000004ff127e24 */ /* 0x000fe2000f8e00ff */
[----:B------:R-:W-:Y:S01]  /*0100*/  UMOV UR4, URZ ;  /* 0x000000ff00047c82 */ /* 0x000fe20008000000 */
[----:B------:R-:W0:Y:S02]  /*0110*/  LDCU UR5, c[0x0][0x3b8] ;  /* 0x00007700ff0577ac */ /* 0x000e240008000800 */
[----:B------:R-:W-:-:S04]  /*0120*/  IMAD.WIDE.U32 R2, R0, 0x4, R18 ;  /* 0x0000000400027825 */ /* 0x000fc800078e0012 */
[----:B------:R-:W-:-:S05]  /*0130*/  VIADD R3, R3, UR4 ;  /* 0x0000000403037c36 */ /* 0x000fca0008000000 */
[----:B-1----:R-:W2:Y:S01]  /*0140*/  LDG.E R2, desc[UR6][R2.64] ;  /* 0x0000000602027981 */ /* 0x002ea2000c1e1900 */
[----:B0-----:R-:W-:-:S05]  /*0150*/  MOV R7, UR5 ;  /* 0x0000000500077c02 */ /* 0x001fca0008000f00 */
[----:B------:R-:W-:-:S05]  /*0160*/  VIADD R5, R7, 0xffffffff ;  /* 0xffffffff07057836 */ /* 0x000fca0000000000 */
[----:B--2---:R-:W-:-:S13]  /*0170*/  ISETP.NE.U32.AND P0, PT, R2, R5, PT ;  /* 0x000000050200720c */ /* 0x004fda0003f05070 */
[----:B------:R-:W-:Y:S05]  /*0180*/  @P0 EXIT ;  /* 0x000000000000094d */ /* 0x000fea0003800000 */
[----:B------:R-:W0:Y:S01]  /*0190*/  LDC.64 R2, c[0x0][0x380] ;  /* 0x0000e000ff027b82 */ /* 0x000e220000000a00 */
[----:B------:R-:W1:Y:S01]  /*01a0*/  LDCU UR8, c[0x0][0x3b8] ;  /* 0x00007700ff0877ac */ /* 0x000e620008000800 */
[----:B0-----:R-:W-:-:S05]  /*01b0*/  IMAD.WIDE.U32 R2, R0, 0x8, R2 ;  /* 0x0000000800027825 */ /* 0x001fca00078e0002 */
[----:B------:R-:W-:-:S05]  /*01c0*/  IADD3 R3, PT, PT, R3, UR4, RZ ;  /* 0x0000000403037c10 */ /* 0x000fca000fffe0ff */
[----:B------:R-:W2:Y:S04]  /*01d0*/  LDG.E.64 R4, desc[UR6][R2.64] ;  /* 0x0000000602047981 */ /* 0x000ea8000c1e1b00 */
[----:B------:R-:W2:Y:S01]  /*01e0*/  LDG.E.64 R10, desc[UR6][R2.64+0x8] ;  /* 0x00000806020a7981 */ /* 0x000ea2000c1e1b00 */
[----:B------:R-:W-:Y:S01]  /*01f0*/  BSSY.RECONVERGENT B0, `(.L_x_1) ;  /* 0x0000151000007945 */ /* 0x000fe20003800200 */
[----:B--2---:R-:W-:-:S04]  /*0200*/  ISETP.GE.U32.AND P0, PT, R4, R10, PT ;  /* 0x0000000a0400720c */ /* 0x004fc80003f06070 */
[----:B------:R-:W-:-:S13]  /*0210*/  ISETP.GE.U32.AND.EX P0, PT, R5, R11, PT, P0 ;  /* 0x0000000b0500720c */ /* 0x000fda0003f06100 */
[----:B-1----:R-:W-:Y:S05]  /*0220*/  @P0 BRA `(.L_x_2) ;  /* 0x0000001400300947 */ /* 0x002fea0003800000 */
[----:B------:R-:W0:Y:S01]  /*0230*/  LDC.64 R8, c[0x0][0x388] ;  /* 0x0000e200ff087b82 */ /* 0x000e220000000a00 */
[----:B------:R-:W-:Y:S01]  /*0240*/  IMAD.SHL.U32 R3, R5, 0x8, RZ ;  /* 0x0000000805037824 */ /* 0x000fe200078e00ff */
[----:B------:R-:W-:Y:S01]  /*0250*/  SHF.L.U32 R13, R11, 0x3, RZ ;  /* 0x000000030b0d7819 */ /* 0x000fe200000006ff */
[----:B------:R-:W-:Y:S01]  /*0260*/  BSSY.RECONVERGENT B1, `(.L_x_3) ;  /* 0x0000031000017945 */ /* 0x000fe20003800200 */
[----:B------:R-:W-:Y:S01]  /*0270*/  PLOP3.LUT P0, PT, PT, PT, PT, 0x80, 0x8 ;  /* 0x000000000008781c */ /* 0x000fe20003f0f070 */
[----:B0-----:R-:W-:-:S04]  /*0280*/  IMAD.WIDE.U32 R4, R4, 0x8, R8 ;  /* 0x0000000804047825 */ /* 0x001fc800078e0008 */
[----:B------:R-:W-:-:S04]  /*0290*/  IMAD.WIDE.U32 R8, R10, 0x8, R8 ;  /* 0x000000080a087825 */ /* 0x000fc800078e0008 */
[----:B------:R-:W-:Y:S01]  /*02a0*/  IMAD.IADD R11, R5, 0x1, R3 ;  /* 0x00000001050b7824 */ /* 0x000fe200078e0203 */
[----:B------:R-:W-:Y:S01]  /*02b0*/  IADD3 R2, PT, PT, R9, R13, RZ ;  /* 0x0000000d09027210 */ /* 0x000fe20007ffe0ff */
[----:B------:R-:W-:Y:S01]  /*02c0*/  HFMA2 R3, -RZ, RZ, 0, 0 ;  /* 0x00000000ff037431 */ /* 0x000fe200000001ff */
[----:B------:R-:W-:Y:S01]  /*02d0*/  ISETP.GE.U32.AND P1, PT, R4, R8, PT ;  /* 0x000000080400720c */ /* 0x000fe20003f26070 */
[----:B------:R-:W-:-:S03]  /*02e0*/  IMAD.MOV.U32 R10, RZ, RZ, R4 ;  /* 0x000000ffff0a7224 */ /* 0x000fc600078e0004 */
[----:B------:R-:W-:-:S13]  /*02f0*/  ISETP.GE.U32.AND.EX P1, PT, R11, R2, PT, P1 ;  /* 0x000000020b00720c */ /* 0x000fda0003f26110 */
[----:B------:R-:W-:Y:S05]  /*0300*/  @!P1 BRA `(.L_x_4) ;  /* 0x0000000000989947 */ /* 0x000fea0003800000 */
[----:B------:R-:W2:Y:S02]  /*0310*/  LDG.E.64 R4, desc[UR6][R10.64] ;  /* 0x000000060a047981 */ /* 0x000ea4000c1e1b00 */
[----:B--2---:R-:W-:-:S04]  /*0320*/  IMAD.WIDE.U32 R12, R4, 0x4, R18 ;  /* 0x00000004040c7825 */ /* 0x004fc800078e0012 */
[----:B------:R-:W-:-:S05]  /*0330*/  IMAD.SHL.U32 R6, R5, 0x4, RZ ;  /* 0x0000000405067824 */ /* 0x000fca00078e00ff */
[----:B------:R-:W-:-:S05]  /*0340*/  IADD3 R13, PT, PT, R13, R6, RZ ;  /* 0x000000060d0d7210 */ /* 0x000fca0007ffe0ff */
[----:B------:R-:W2:Y:S01]  /*0350*/  LDG.E R12, desc[UR6][R12.64] ;  /* 0x000000060c0c7981 */ /* 0x000ea2000c1e1900 */
[----:B------:R-:W-:Y:S01]  /*0360*/  BSSY.RECONVERGENT B2, `(.L_x_5) ;  /* 0x000001f000027945 */ /* 0x000fe20003800200 */
[----:B------:R-:W-:Y:S02]  /*0370*/  PLOP3.LUT P0, PT, PT, PT, PT, 0x8, 0x80 ;  /* 0x000000000080781c */ /* 0x000fe40003f0e170 */
[----:B------:R-:W-:Y:S02]  /*0380*/  IADD3 R10, P2, PT, R10, 0x8, RZ ;  /* 0x000000080a0a7810 */ /* 0x000fe40007f5e0ff */
[----:B--2---:R-:W-:-:S13]  /*0390*/  ISETP.NE.U32.AND P1, PT, R12, R7, PT ;  /* 0x000000070c00720c */ /* 0x004fda0003f25070 */
[----:B------:R-:W-:Y:S05]  /*03a0*/  @P1 BRA `(.L_x_6) ;  /* 0x0000000000681947 */ /* 0x000fea0003800000 */
[----:B------:R-:W0:Y:S08]  /*03b0*/  LDC.64 R14, c[0x0][0x3a8] ;  /* 0x0000ea00ff0e7b82 */ /* 0x000e300000000a00 */
[----:B------:R-:W1:Y:S01]  /*03c0*/  LDC.64 R12, c[0x0][0x3b0] ;  /* 0x0000ec00ff0c7b82 */ /* 0x000e620000000a00 */
[----:B0-----:R-:W-:-:S04]  /*03d0*/  IMAD.WIDE.U32 R16, R4, 0x4, R14 ;  /* 0x0000000404107825 */ /* 0x001fc800078e000e */
[----:B------:R-:W-:-:S05]  /*03e0*/  IMAD.IADD R17, R6, 0x1, R17 ;  /* 0x0000000106117824 */ /* 0x000fca00078e0211 */
[----:B------:R-:W2:Y:S01]  /*03f0*/  LDG.E R16, desc[UR6][R16.64] ;  /* 0x0000000610107981 */ /* 0x000ea2000c1e1900 */
[----:B------:R-:W-:-:S04]  /*0400*/  IMAD.WIDE.U32 R14, R0, 0x4, R14 ;  /* 0x00000004000e7825 */ /* 0x000fc800078e000e */
[----:B-1----:R-:W-:Y:S01]  /*0410*/  IMAD.WIDE.U32 R4, R4, 0x4, R12 ;  /* 0x0000000404047825 */ /* 0x002fe200078e000c */
[----:B------:R-:W-:Y:S02]  /*0420*/  MOV R12, R14 ;  /* 0x0000000e000c7202 */ /* 0x000fe40000000f00 */
[----:B------:R-:W-:Y:S01]  /*0430*/  IADD3 R13, PT, PT, R15, UR4, RZ ;  /* 0x000000040f0d7c10 */ /* 0x000fe2000fffe0ff */
[----:B------:R-:W-:Y:S02]  /*0440*/  IMAD.MOV.U32 R20, RZ, RZ, R4 ;  /* 0x000000ffff147224 */ /* 0x000fe400078e0004 */
[----:B------:R-:W-:Y:S02]  /*0450*/  IMAD.IADD R21, R6, 0x1, R5 ;  /* 0x0000000106157824 */ /* 0x000fe400078e0205 */
[----:B------:R-:W3:Y:S04]  /*0460*/  LDG.E R12, desc[UR6][R12.64] ;  /* 0x000000060c0c7981 */ /* 0x000ee8000c1e1900 */
[----:B------:R-:W4:Y:S01]  /*0470*/  LDG.E R20, desc[UR6][R20.64] ;  /* 0x0000000614147981 */ /* 0x000f22000c1e1900 */
[----:B------:R-:W-:Y:S01]  /*0480*/  F2F.F64.F32 R4, R3 ;  /* 0x0000000300047310 */ /* 0x000fe20000201800 */
[----:B--2---:R-:W-:-:S04]  /*0490*/  I2FP.F32.U32 R22, R16 ;  /* 0x0000001000167245 */ /* 0x004fc80000201000 */
[----:B------:R-:W-:Y:S02]  /*04a0*/  FSETP.GT.FTZ.AND P1, PT, |R22|, 8.50705917302346158658e+37, PT ;  /* 0x7e8000001600780b */ /* 0x000fe40003f34200 */
[----:B---3--:R-:W-:-:S11]  /*04b0*/  I2FP.F32.U32 R6, R12 ;  /* 0x0000000c00067245 */ /* 0x008fd60000201000 */
[----:B------:R-:W-:Y:S01]  /*04c0*/  @P1 FMUL.FTZ R22, R22, 0.25 ;  /* 0x3e80000016161820 */ /* 0x000fe20000410000 */
[----:B------:R-:W-:Y:S01]  /*04d0*/  @P1 FMUL.FTZ R6, R6, 0.25 ;  /* 0x3e80000006061820 */ /* 0x000fe20000410000 */
[----:B----4-:R-:W0:Y:S08]  /*04e0*/  F2F.F64.F32 R14, R20 ;  /* 0x00000014000e7310 */ /* 0x010e300000201800 */
[----:B------:R-:W1:Y:S01]  /*04f0*/  MUFU.RCP R17, R22 ;  /* 0x0000001600117308 */ /* 0x000e620000001000 */
[----:B0-----:R-:W-:Y:S01]  /*0500*/  DADD R14, R14, 1 ;  /* 0x3ff000000e0e7429 */ /* 0x001fe20000000000 */
[----:B-1----:R-:W-:-:S06]  /*0510*/  FMUL.FTZ R12, R17, R6 ;  /* 0x00000006110c7220 */ /* 0x002fcc0000410000 */
[----:B------:R-:W0:Y:S02]  /*0520*/  F2F.F64.F32 R12, R12 ;  /* 0x0000000c000c7310 */ /* 0x000e240000201800 */
[----:B0-----:R-:W-:-:S06]  /*0530*/  DFMA R4, R12, R14, R4 ;  /* 0x0000000e0c04722b */ /* 0x001fcc0000000004 */
[----:B------:R0:W1:Y:S05]  /*0540*/  F2F.F32.F64 R3, R4 ;  /* 0x0000000400037310 */ /* 0x00006a0000301000 */
.L_x_6:
[----:B------:R-:W-:Y:S05]  /*0550*/  BSYNC.RECONVERGENT B2 ;  /* 0x0000000000027941 */ /* 0x000fea0003800200 */
.L_x_5:
[----:B------:R-:W-:-:S07]  /*0560*/  IADD3.X R11, PT, PT, RZ, R11, RZ, P2, !PT ;  /* 0x0000000bff0b7210 */ /* 0x000fce00017fe4ff */
.L_x_4:
[----:B------:R-:W-:Y:S05]  /*0570*/  BSYNC.RECONVERGENT B1 ;  /* 0x0000000000017941 */ /* 0x000fea0003800200 */
.L_x_3:
[----:B0-----:R-:W-:Y:S01]  /*0580*/  IADD3 R4, P2, PT, -R10, R8, RZ ;  /* 0x000000080a047210 */ /* 0x001fe20007f5e1ff */
[----:B------:R-:W-:Y:S03]  /*0590*/  BSSY.RECONVERGENT B1, `(.L_x_7) ;  /* 0x0000091000017945 */ /* 0x000fe60003800200 */
[----:B------:R-:W-:Y:S01]  /*05a0*/  ISETP.GT.U32.AND P1, PT, R4, 0x18, PT ;  /* 0x000000180400780c */ /* 0x000fe20003f24070 */
[----:B------:R-:W-:-:S05]  /*05b0*/  IMAD.X R4, R2, 0x1, ~R11, P2 ;  /* 0x0000000102047824 */ /* 0x000fca00010e0e0b */
[----:B------:R-:W-:-:S13]  /*05c0*/  ISETP.GT.AND.EX P1, PT, R4, RZ, PT, P1 ;  /* 0x000000ff0400720c */ /* 0x000fda0003f24310 */
[----:B------:R-:W-:Y:S05]  /*05d0*/  @!P1 BRA `(.L_x_8) ;  /* 0x0000000800309947 */ /* 0x000fea0003800000 */
[----:B------:R-:W0:Y:S01]  /*05e0*/  LDC R7, c[0x0][0x3b8] ;  /* 0x0000ee00ff077b82 */ /* 0x000e220000000800 */
[----:B------:R-:W-:Y:S02]  /*05f0*/  IADD3 R4, P1, PT, R8, -0x18, RZ ;  /* 0xffffffe808047810 */ /* 0x000fe40007f3e0ff */
[----:B------:R-:W-:Y:S02]  /*0600*/  PLOP3.LUT P0, PT, PT, PT, PT, 0x8, 0x80 ;  /* 0x000000000080781c */ /* 0x000fe40003f0e170 */
[----:B------:R-:W-:-:S03]  /*0610*/  IADD3.X R5, PT, PT, R2, -0x1, RZ, P1, !PT ;  /* 0xffffffff02057810 */ /* 0x000fc60000ffe4ff */
[----:B------:R-:W2:Y:S08]  /*0620*/  LDC.64 R18, c[0x0][0x3a0] ;  /* 0x0000e800ff127b82 */ /* 0x000eb00000000a00 */
[----:B------:R-:W3:Y:S08]  /*0630*/  LDC.64 R12, c[0x0][0x3b0] ;  /* 0x0000ec00ff0c7b82 */ /* 0x000ef00000000a00 */
[----:B------:R-:W4:Y:S02]  /*0640*/  LDC.64 R14, c[0x0][0x3a8] ;  /* 0x0000ea00ff0e7b82 */ /* 0x000f240000000a00 */
.L_x_17:
[----:B------:R-:W5:Y:S02]  /*0650*/  LDG.E.64 R20, desc[UR6][R10.64] ;  /* 0x000000060a147981 */ /* 0x000f64000c1e1b00 */
[----:B-----5:R-:W-:Y:S01]  /*0660*/  SHF.L.U32 R23, R21, 0x2, RZ ;  /* 0x0000000215177819 */ /* 0x020fe200000006ff */
[----:B0-2---:R-:W-:-:S04]  /*0670*/  IMAD.WIDE.U32 R16, R20, 0x4, R18 ;  /* 0x0000000414107825 */ /* 0x005fc800078e0012 */
[----:B------:R-:W-:-:S05]  /*0680*/  IMAD.IADD R17, R17, 0x1, R23 ;  /* 0x0000000111117824 */ /* 0x000fca00078e0217 */
[----:B------:R-:W0:Y:S01]  /*0690*/  LDG.E R16, desc[UR6][R16.64] ;  /* 0x0000000610107981 */ /* 0x000e22000c1e1900 */
[----:B------:R-:W-:Y:S01]  /*06a0*/  BSSY.RECONVERGENT B2, `(.L_x_9) ;  /* 0x000001a000027945 */ /* 0x000fe20003800200 */
[----:B0-----:R-:W-:-:S13]  /*06b0*/  ISETP.NE.U32.AND P1, PT, R16, R7, PT ;  /* 0x000000071000720c */ /* 0x001fda0003f25070 */
[----:B------:R-:W-:Y:S05]  /*06c0*/  @P1 BRA `(.L_x_10) ;  /* 0x00000000005c1947 */ /* 0x000fea0003800000 */
[----:B----4-:R-:W-:-:S05]  /*06d0*/  IMAD.WIDE.U32 R24, R20, 0x4, R14 ;  /* 0x0000000414187825 */ /* 0x010fca00078e000e */
[----:B------:R-:W-:-:S05]  /*06e0*/  IADD3 R25, PT, PT, R23, R25, RZ ;  /* 0x0000001917197210 */ /* 0x000fca0007ffe0ff */
[----:B------:R-:W2:Y:S01]  /*06f0*/  LDG.E R6, desc[UR6][R24.64] ;  /* 0x0000000618067981 */ /* 0x000ea2000c1e1900 */
[----:B------:R-:W-:Y:S01]  /*0700*/  IMAD.WIDE.U32 R16, R0, 0x4, R14 ;  /* 0x0000000400107825 */ /* 0x000fe200078e000e */
[----:B------:R-:W-:-:S03]  /*0710*/  UMOV UR5, URZ ;  /* 0x000000ff00057c82 */ /* 0x000fc60008000000 */
[----:B------:R-:W-:Y:S02]  /*0720*/  VIADD R17, R17, UR5 ;  /* 0x0000000511117c36 */ /* 0x000fe40008000000 */
[----:B---3--:R-:W-:-:S03]  /*0730*/  IMAD.WIDE.U32 R20, R20, 0x4, R12 ;  /* 0x0000000414147825 */ /* 0x008fc600078e000c */
[----:B------:R-:W3:Y:S02]  /*0740*/  LDG.E R16, desc[UR6][R16.64] ;  /* 0x0000000610107981 */ /* 0x000ee4000c1e1900 */
[----:B------:R-:W-:-:S05]  /*0750*/  IADD3 R21, PT, PT, R23, R21, RZ ;  /* 0x0000001517157210 */ /* 0x000fca0007ffe0ff */
[----:B------:R-:W4:Y:S01]  /*0760*/  LDG.E R26, desc[UR6][R20.64] ;  /* 0x00000006141a7981 */ /* 0x000f22000c1e1900 */
[----:B-1----:R-:W-:Y:S01]  /*0770*/  F2F.F64.F32 R22, R3 ;  /* 0x0000000300167310 */ /* 0x002fe20000201800 */
[----:B--2---:R-:W-:-:S04]  /*0780*/  I2FP.F32.U32 R28, R6 ;  /* 0x00000006001c7245 */ /* 0x004fc80000201000 */
[----:B------:R-:W-:-:S13]  /*0790*/  FSETP.GT.FTZ.AND P1, PT, |R28|, 8.50705917302346158658e+37, PT ;  /* 0x7e8000001c00780b */ /* 0x000fda0003f34200 */
[----:B------:R-:W-:-:S04]  /*07a0*/  @P1 FMUL.FTZ R28, R28, 0.25 ;  /* 0x3e8000001c1c1820 */ /* 0x000fc80000410000 */
[----:B------:R-:W0:Y:S01]  /*07b0*/  MUFU.RCP R25, R28 ;  /* 0x0000001c00197308 */ /* 0x000e220000001000 */
[----:B---3--:R-:W-:-:S05]  /*07c0*/  I2FP.F32.U32 R6, R16 ;  /* 0x0000001000067245 */ /* 0x008fca0000201000 */
[----:B------:R-:W-:Y:S02]  /*07d0*/  @P1 FMUL.FTZ R6, R6, 0.25 ;  /* 0x3e80000006061820 */ /* 0x000fe40000410000 */
[----:B----4-:R-:W1:Y:S02]  /*07e0*/  F2F.F64.F32 R26, R26 ;  /* 0x0000001a001a7310 */ /* 0x010e640000201800 */
[----:B0-----:R-:W-:-:S06]  /*07f0*/  FMUL.FTZ R25, R25, R6 ;  /* 0x0000000619197220 */ /* 0x001fcc0000410000 */
[----:B------:R-:W0:Y:S01]  /*0800*/  F2F.F64.F32 R24, R25 ;  /* 0x0000001900187310 */ /* 0x000e220000201800 */
[----:B-1----:R-:W-:-:S08]  /*0810*/  DADD R16, R26, 1 ;  /* 0x3ff000001a107429 */ /* 0x002fd00000000000 */
[----:B0-----:R-:W-:-:S06]  /*0820*/  DFMA R16, R24, R16, R22 ;  /* 0x000000101810722b */ /* 0x001fcc0000000016 */
[----:B------:R0:W2:Y:S05]  /*0830*/  F2F.F32.F64 R3, R16 ;  /* 0x0000001000037310 */ /* 0x0000aa0000301000 */
.L_x_10:
[----:B------:R-:W-:Y:S05]  /*0840*/  BSYNC.RECONVERGENT B2 ;  /* 0x0000000000027941 */ /* 0x000fea0003800200 */
.L_x_9:
[----:B------:R-:W0:Y:S02]  /*0850*/  LDG.E.64 R20, desc[UR6][R10.64+0x8] ;  /* 0x000008060a147981 */ /* 0x000e24000c1e1b00 */
[----:B0-----:R-:W-:-:S04]  /*0860*/  IMAD.WIDE.U32 R16, R20, 0x4, R18 ;  /* 0x0000000414107825 */ /* 0x001fc800078e0012 */
[----:B------:R-:W-:-:S05]  /*0870*/  IMAD.SHL.U32 R23, R21, 0x4, RZ ;  /* 0x0000000415177824 */ /* 0x000fca00078e00ff */
[----:B------:R-:W-:-:S05]  /*0880*/  IADD3 R17, PT, PT, R17, R23, RZ ;  /* 0x0000001711117210 */ /* 0x000fca0007ffe0ff */
[----:B------:R-:W5:Y:S01]  /*0890*/  LDG.E R16, desc[UR6][R16.64] ;  /* 0x0000000610107981 */ /* 0x000f62000c1e1900 */
[----:B------:R-:W-:Y:S01]  /*08a0*/  BSSY.RECONVERGENT B2, `(.L_x_11) ;  /* 0x000001a000027945 */ /* 0x000fe20003800200 */
[----:B-----5:R-:W-:-:S13]  /*08b0*/  ISETP.NE.U32.AND P1, PT, R16, R7, PT ;  /* 0x000000071000720c */ /* 0x020fda0003f25070 */
[----:B------:R-:W-:Y:S05]  /*08c0*/  @P1 BRA `(.L_x_12) ;  /* 0x00000000005c1947 */ /* 0x000fea0003800000 */
[----:B----4-:R-:W-:-:S04]  /*08d0*/  IMAD.WIDE.U32 R24, R20, 0x4, R14 ;  /* 0x0000000414187825 */ /* 0x010fc800078e000e */
[----:B------:R-:W-:-:S05]  /*08e0*/  IMAD.IADD R25, R23, 0x1, R25 ;  /* 0x0000000117197824 */ /* 0x000fca00078e0219 */
[----:B------:R-:W4:Y:S01]  /*08f0*/  LDG.E R6, desc[UR6][R24.64] ;  /* 0x0000000618067981 */ /* 0x000f22000c1e1900 */
[----:B------:R-:W-:Y:S01]  /*0900*/  IMAD.WIDE.U32 R16, R0, 0x4, R14 ;  /* 0x0000000400107825 */ /* 0x000fe200078e000e */
[----:B------:R-:W-:-:S03]  /*0910*/  UMOV UR5, URZ ;  /* 0x000000ff00057c82 */ /* 0x000fc60008000000 */
[----:B---3--:R-:W-:Y:S01]  /*0920*/  IMAD.WIDE.U32 R20, R20, 0x4, R12 ;  /* 0x0000000414147825 */ /* 0x008fe200078e000c */
[----:B------:R-:W-:-:S03]  /*0930*/  IADD3 R17, PT, PT, R17, UR5, RZ ;  /* 0x0000000511117c10 */ /* 0x000fc6000fffe0ff */
[----:B------:R-:W-:Y:S02]  /*0940*/  IMAD.IADD R21, R23, 0x1, R21 ;  /* 0x0000000117157824 */ /* 0x000fe400078e0215 */
[----:B------:R-:W3:Y:S04]  /*0950*/  LDG.E R16, desc[UR6][R16.64] ;  /* 0x0000000610107981 */ /* 0x000ee8000c1e1900 */
[----:B------:R-:W5:Y:S01]  /*0960*/  LDG.E R26, desc[UR6][R20.64] ;  /* 0x00000006141a7981 */ /* 0x000f62000c1e1900 */
[----:B-12---:R-:W-:Y:S01]  /*0970*/  F2F.F64.F32 R22, R3 ;  /* 0x0000000300167310 */ /* 0x006fe20000201800 */
[----:B----4-:R-:W-:-:S04]  /*0980*/  I2FP.F32.U32 R6, R6 ;  /* 0x0000000600067245 */ /* 0x010fc80000201000 */
[C---:B------:R-:W-:Y:S02]  /*0990*/  FSETP.GT.FTZ.AND P1, PT, |R6|.reuse, 8.50705917302346158658e+37, PT ;  /* 0x7e8000000600780b */ /* 0x040fe40003f34200 */
[----:B---3--:R-:W-:Y:S01]  /*09a0*/  I2FP.F32.U32 R25, R16 ;  /* 0x0000001000197245 */ /* 0x008fe20000201000 */
[----:B-----5:R-:W0:Y:S10]  /*09b0*/  F2F.F64.F32 R26, R26 ;  /* 0x0000001a001a7310 */ /* 0x020e340000201800 */
[----:B------:R-:W-:Y:S01]  /*09c0*/  @P1 FMUL.FTZ R6, R6, 0.25 ;  /* 0x3e80000006061820 */ /* 0x000fe20000410000 */
[----:B------:R-:W-:-:S05]  /*09d0*/  @P1 FMUL.FTZ R25, R25, 0.25 ;  /* 0x3e80000019191820 */ /* 0x000fca0000410000 */
[----:B------:R-:W1:Y:S01]  /*09e0*/  MUFU.RCP R6, R6 ;  /* 0x0000000600067308 */ /* 0x000e620000001000 */
[----:B0-----:R-:W-:Y:S01]  /*09f0*/  DADD R16, R26, 1 ;  /* 0x3ff000001a107429 */ /* 0x001fe20000000000 */
[----:B-1----:R-:W-:-:S06]  /*0a00*/  FMUL.FTZ R24, R6, R25 ;  /* 0x0000001906187220 */ /* 0x002fcc0000410000 */
[----:B------:R-:W0:Y:S02]  /*0a10*/  F2F.F64.F32 R24, R24 ;  /* 0x0000001800187310 */ /* 0x000e240000201800 */
[----:B0-----:R-:W-:-:S06]  /*0a20*/  DFMA R16, R24, R16, R22 ;  /* 0x000000101810722b */ /* 0x001fcc0000000016 */
[----:B------:R0:W1:Y:S05]  /*0a30*/  F2F.F32.F64 R3, R16 ;  /* 0x0000001000037310 */ /* 0x00006a0000301000 */
.L_x_12:
[----:B------:R-:W-:Y:S05]  /*0a40*/  BSYNC.RECONVERGENT B2 ;  /* 0x0000000000027941 */ /* 0x000fea0003800200 */
.L_x_11:
[----:B------:R-:W5:Y:S02]  /*0a50*/  LDG.E.64 R20, desc[UR6][R10.64+0x10] ;  /* 0x000010060a147981 */ /* 0x000f64000c1e1b00 */
[----:B-----5:R-:W-:Y:S01]  /*0a60*/  SHF.L.U32 R23, R21, 0x2, RZ ;  /* 0x0000000215177819 */ /* 0x020fe200000006ff */
[----:B0-----:R-:W-:-:S04]  /*0a70*/  IMAD.WIDE.U32 R16, R20, 0x4, R18 ;  /* 0x0000000414107825 */ /* 0x001fc800078e0012 */
[----:B------:R-:W-:-:S05]  /*0a80*/  IMAD.IADD R17, R17, 0x1, R23 ;  /* 0x0000000111117824 */ /* 0x000fca00078e0217 */
[----:B------:R-:W5:Y:S01]  /*0a90*/  LDG.E R16, desc[UR6][R16.64] ;  /* 0x0000000610107981 */ /* 0x000f62000c1e1900 */
[----:B------:R-:W-:Y:S01]  /*0aa0*/  BSSY.RECONVERGENT B2, `(.L_x_13) ;  /* 0x000001a000027945 */ /* 0x000fe20003800200 */
[----:B-----5:R-:W-:-:S13]  /*0ab0*/  ISETP.NE.U32.AND P1, PT, R16, R7, PT ;  /* 0x000000071000720c */ /* 0x020fda0003f25070 */
[----:B------:R-:W-:Y:S05]  /*0ac0*/  @P1 BRA `(.L_x_14) ;  /* 0x00000000005c1947 */ /* 0x000fea0003800000 */
[----:B----4-:R-:W-:-:S05]  /*0ad0*/  IMAD.WIDE.U32 R24, R20, 0x4, R14 ;  /* 0x0000000414187825 */ /* 0x010fca00078e000e */
[----:B------:R-:W-:-:S05]  /*0ae0*/  IADD3 R25, PT, PT, R23, R25, RZ ;  /* 0x0000001917197210 */ /* 0x000fca0007ffe0ff */
[----:B------:R-:W4:Y:S01]  /*0af0*/  LDG.E R6, desc[UR6][R24.64] ;  /* 0x0000000618067981 */ /* 0x000f22000c1e1900 */
[----:B------:R-:W-:Y:S01]  /*0b00*/  IMAD.WIDE.U32 R16, R0, 0x4, R14 ;  /* 0x0000000400107825 */ /* 0x000fe200078e000e */
[----:B------:R-:W-:-:S03]  /*0b10*/  UMOV UR5, URZ ;  /* 0x000000ff00057c82 */ /* 0x000fc60008000000 */
[----:B------:R-:W-:Y:S02]  /*0b20*/  VIADD R17, R17, UR5 ;  /* 0x0000000511117c36 */ /* 0x000fe40008000000 */
[----:B---3--:R-:W-:-:S03]  /*0b30*/  IMAD.WIDE.U32 R20, R20, 0x4, R12 ;  /* 0x0000000414147825 */ /* 0x008fc600078e000c */
[----:B------:R-:W3:Y:S02]  /*0b40*/  LDG.E R16, desc[UR6][R16.64] ;  /* 0x0000000610107981 */ /* 0x000ee4000c1e1900 */
[----:B------:R-:W-:-:S05]  /*0b50*/  IADD3 R21, PT, PT, R23, R21, RZ ;  /* 0x0000001517157210 */ /* 0x000fca0007ffe0ff */
[----:B------:R-:W5:Y:S01]  /*0b60*/  LDG.E R26, desc[UR6][R20.64] ;  /* 0x00000006141a7981 */ /* 0x000f62000c1e1900 */
[----:B-12---:R-:W-:Y:S01]  /*0b70*/  F2F.F64.F32 R22, R3 ;  /* 0x0000000300167310 */ /* 0x006fe20000201800 */
[----:B----4-:R-:W-:-:S04]  /*0b80*/  I2FP.F32.U32 R6, R6 ;  /* 0x0000000600067245 */ /* 0x010fc80000201000 */
[----:B------:R-:W-:-:S13]  /*0b90*/  FSETP.GT.FTZ.AND P1, PT, |R6|, 8.50705917302346158658e+37, PT ;  /* 0x7e8000000600780b */ /* 0x000fda0003f34200 */
[----:B------:R-:W-:-:S06]  /*0ba0*/  @P1 FMUL.FTZ R6, R6, 0.25 ;  /* 0x3e80000006061820 */ /* 0x000fcc0000410000 */
[----:B------:R-:W0:Y:S01]  /*0bb0*/  MUFU.RCP R6, R6 ;  /* 0x0000000600067308 */ /* 0x000e220000001000 */
[----:B---3--:R-:W-:-:S05]  /*0bc0*/  I2FP.F32.U32 R25, R16 ;  /* 0x0000001000197245 */ /* 0x008fca0000201000 */
[----:B------:R-:W-:Y:S02]  /*0bd0*/  @P1 FMUL.FTZ R25, R25, 0.25 ;  /* 0x3e80000019191820 */ /* 0x000fe40000410000 */
[----:B-----5:R-:W1:Y:S02]  /*0be0*/  F2F.F64.F32 R26, R26 ;  /* 0x0000001a001a7310 */ /* 0x020e640000201800 */
[----:B0-----:R-:W-:-:S06]  /*0bf0*/  FMUL.FTZ R24, R6, R25 ;  /* 0x0000001906187220 */ /* 0x001fcc0000410000 */
[----:B------:R-:W0:Y:S01]  /*0c00*/  F2F.F64.F32 R24, R24 ;  /* 0x0000001800187310 */ /* 0x000e220000201800 */
[----:B-1----:R-:W-:-:S08]  /*0c10*/  DADD R16, R26, 1 ;  /* 0x3ff000001a107429 */ /* 0x002fd00000000000 */
[----:B0-----:R-:W-:-:S06]  /*0c20*/  DFMA R16, R24, R16, R22 ;  /* 0x000000101810722b */ /* 0x001fcc0000000016 */
[----:B------:R0:W1:Y:S05]  /*0c30*/  F2F.F32.F64 R3, R16 ;  /* 0x0000001000037310 */ /* 0x00006a0000301000 */
.L_x_14:
[----:B------:R-:W-:Y:S05]  /*0c40*/  BSYNC.RECONVERGENT B2 ;  /* 0x0000000000027941 */ /* 0x000fea0003800200 */
.L_x_13:
[----:B0-----:R-:W5:Y:S02]  /*0c50*/  LDG.E.64 R16, desc[UR6][R10.64+0x18] ;  /* 0x000018060a107981 */ /* 0x001f64000c1e1b00 */
[----:B-----5:R-:W-:-:S04]  /*0c60*/  IMAD.WIDE.U32 R20, R16, 0x4, R18 ;  /* 0x0000000410147825 */ /* 0x020fc800078e0012 */
        /* <DEDUP_REMOVED lines=29> */
.L_x_16:
[----:B------:R-:W-:Y:S05]  /*0e40*/  BSYNC.RECONVERGENT B2 ;  /* 0x0000000000027941 */ /* 0x000fea0003800200 */
.L_x_15:
[----:B------:R-:W-:-:S04]  /*0e50*/  IADD3 R10, P1, PT, R10, 0x20, RZ ;  /* 0x000000200a0a7810 */ /* 0x000fc80007f3e0ff */
[----:B------:R-:W-:Y:S02]  /*0e60*/  IADD3.X R11, PT, PT, RZ, R11, RZ, P1, !PT ;  /* 0x0000000bff0b7210 */ /* 0x000fe40000ffe4ff */
[----:B------:R-:W-:-:S04]  /*0e70*/  ISETP.GE.U32.AND P1, PT, R10, R4, PT ;  /* 0x000000040a00720c */ /* 0x000fc80003f26070 */
[----:B------:R-:W-:-:S13]  /*0e80*/  ISETP.GE.AND.EX P1, PT, R11, R5, PT, P1 ;  /* 0x000000050b00720c */ /* 0x000fda0003f26310 */
[----:B------:R-:W-:Y:S05]  /*0e90*/  @!P1 BRA `(.L_x_17) ;  /* 0xfffffff400ec9947 */ /* 0x000fea000383ffff */
.L_x_8:
[----:B------:R-:W-:Y:S05]  /*0ea0*/  BSYNC.RECONVERGENT B1 ;  /* 0x0000000000017941 */ /* 0x000fea0003800200 */
.L_x_7:
[----:B------:R-:W-:Y:S01]  /*0eb0*/  IADD3 R4, P2, PT, -R10, R8, RZ ;  /* 0x000000080a047210 */ /* 0x000fe20007f5e1ff */
[----:B------:R-:W-:Y:S03]  /*0ec0*/  BSSY.RECONVERGENT B1, `(.L_x_18) ;  /* 0x0000052000017945 */ /* 0x000fe60003800200 */
[----:B------:R-:W-:Y:S01]  /*0ed0*/  ISETP.GT.U32.AND P1, PT, R4, 0x8, PT ;  /* 0x000000080400780c */ /* 0x000fe20003f24070 */
[----:B------:R-:W-:-:S05]  /*0ee0*/  IMAD.X R4, R2, 0x1, ~R11, P2 ;  /* 0x0000000102047824 */ /* 0x000fca00010e0e0b */
[----:B------:R-:W-:-:S13]  /*0ef0*/  ISETP.GT.AND.EX P1, PT, R4, RZ, PT, P1 ;  /* 0x000000ff0400720c */ /* 0x000fda0003f24310 */
[----:B------:R-:W-:Y:S05]  /*0f00*/  @!P1 BRA `(.L_x_19) ;  /* 0x0000000400349947 */ /* 0x000fea0003800000 */
[----:B---3--:R-:W0:Y:S04]  /*0f10*/  LDG.E.64 R12, desc[UR6][R10.64] ;  /* 0x000000060a0c7981 */ /* 0x008e28000c1e1b00 */
[----:B------:R-:W3:Y:S01]  /*0f20*/  LDG.E.64 R4, desc[UR6][R10.64+0x8] ;  /* 0x000008060a047981 */ /* 0x000ee2000c1e1b00 */
[----:B0-----:R-:W-:Y:S01]  /*0f30*/  IMAD.WIDE.U32 R16, R12, 0x4, R18 ;  /* 0x000000040c107825 */ /* 0x001fe200078e0012 */
[----:B----4-:R-:W-:-:S03]  /*0f40*/  SHF.L.U32 R14, R13, 0x2, RZ ;  /* 0x000000020d0e7819 */ /* 0x010fc600000006ff */
[----:B---3--:R-:W-:Y:S01]  /*0f50*/  IMAD.WIDE.U32 R18, R4, 0x4, R18 ;  /* 0x0000000404127825 */ /* 0x008fe200078e0012 */
[----:B------:R-:W-:-:S03]  /*0f60*/  IADD3 R17, PT, PT, R17, R14, RZ ;  /* 0x0000000e11117210 */ /* 0x000fc60007ffe0ff */
[----:B------:R-:W-:Y:S02]  /*0f70*/  IMAD.SHL.U32 R6, R5, 0x4, RZ ;  /* 0x0000000405067824 */ /* 0x000fe400078e00ff */
[----:B------:R-:W3:Y:S02]  /*0f80*/  LDG.E R16, desc[UR6][R16.64] ;  /* 0x0000000610107981 */ /* 0x000ee4000c1e1900 */
[----:B------:R-:W-:-:S05]  /*0f90*/  IMAD.IADD R19, R19, 0x1, R6 ;  /* 0x0000000113137824 */ /* 0x000fca00078e0206 */
[----:B------:R-:W4:Y:S01]  /*0fa0*/  LDG.E R18, desc[UR6][R18.64] ;  /* 0x0000000612127981 */ /* 0x000f22000c1e1900 */
[----:B------:R-:W-:Y:S01]  /*0fb0*/  IADD3 R10, P4, PT, R10, 0x8, RZ ;  /* 0x000000080a0a7810 */ /* 0x000fe20007f9e0ff */
[----:B------:R-:W-:Y:S01]  /*0fc0*/  BSSY.RECONVERGENT B2, `(.L_x_20) ;  /* 0x0000022000027945 */ /* 0x000fe20003800200 */
[----:B------:R-:W-:Y:S02]  /*0fd0*/  PLOP3.LUT P0, PT, PT, PT, PT, 0x8, 0x80 ;  /* 0x000000000080781c */ /* 0x000fe40003f0e170 */
[----:B------:R-:W-:Y:S02]  /*0fe0*/  IADD3 R10, P1, PT, R10, 0x8, RZ ;  /* 0x000000080a0a7810 */ /* 0x000fe40007f3e0ff */
[----:B------:R-:W-:Y:S02]  /*0ff0*/  IADD3.X R11, PT, PT, RZ, R11, RZ, P4, !PT ;  /* 0x0000000bff0b7210 */ /* 0x000fe400027fe4ff */
[-C--:B---3--:R-:W-:Y:S02]  /*1000*/  ISETP.NE.U32.AND P3, PT, R16, R7.reuse, PT ;  /* 0x000000071000720c */ /* 0x088fe40003f65070 */
[----:B----4-:R-:W-:-:S11]  /*1010*/  ISETP.NE.U32.AND P2, PT, R18, R7, PT ;  /* 0x000000071200720c */ /* 0x010fd60003f45070 */
[----:B------:R-:W-:Y:S05]  /*1020*/  @P3 BRA `(.L_x_21) ;  /* 0x00000000006c3947 */ /* 0x000fea0003800000 */
[----:B------:R-:W0:Y:S08]  /*1030*/  LDC.64 R18, c[0x0][0x3a8] ;  /* 0x0000ea00ff127b82 */ /* 0x000e300000000a00 */
[----:B------:R-:W3:Y:S01]  /*1040*/  LDC.64 R16, c[0x0][0x3b0] ;  /* 0x0000ec00ff107b82 */ /* 0x000ee20000000a00 */
[----:B0-----:R-:W-:-:S04]  /*1050*/  IMAD.WIDE.U32 R20, R12, 0x4, R18 ;  /* 0x000000040c147825 */ /* 0x001fc800078e0012 */
[----:B------:R-:W-:-:S05]  /*1060*/  IMAD.IADD R21, R14, 0x1, R21 ;  /* 0x000000010e157824 */ /* 0x000fca00078e0215 */
[----:B------:R-:W4:Y:S01]  /*1070*/  LDG.E R20, desc[UR6][R20.64] ;  /* 0x0000000614147981 */ /* 0x000f22000c1e1900 */
[----:B------:R-:W-:Y:S01]  /*1080*/  IMAD.WIDE.U32 R18, R0, 0x4, R18 ;  /* 0x0000000400127825 */ /* 0x000fe200078e0012 */
[----:B------:R-:W-:-:S03]  /*1090*/  UMOV UR5, URZ ;  /* 0x000000ff00057c82 */ /* 0x000fc60008000000 */
[----:B---3--:R-:W-:Y:S01]  /*10a0*/  IMAD.WIDE.U32 R16, R12, 0x4, R16 ;  /* 0x000000040c107825 */ /* 0x008fe200078e0010 */
[----:B------:R-:W-:-:S03]  /*10b0*/  IADD3 R15, PT, PT, R19, UR5, RZ ;  /* 0x00000005130f7c10 */ /* 0x000fc6000fffe0ff */
[----:B------:R-:W-:Y:S01]  /*10c0*/  IMAD.IADD R19, R14, 0x1, R17 ;  /* 0x000000010e137824 */ /* 0x000fe200078e0211 */
[----:B------:R-:W-:Y:S01]  /*10d0*/  MOV R14, R18 ;  /* 0x00000012000e7202 */ /* 0x000fe20000000f00 */
[----:B------:R-:W-:-:S05]  /*10e0*/  IMAD.MOV.U32 R18, RZ, RZ, R16 ;  /* 0x000000ffff127224 */ /* 0x000fca00078e0010 */
[----:B------:R-:W3:Y:S04]  /*10f0*/  LDG.E R14, desc[UR6][R14.64] ;  /* 0x000000060e0e7981 */ /* 0x000ee8000c1e1900 */
[----:B------:R-:W5:Y:S01]  /*1100*/  LDG.E R18, desc[UR6][R18.64] ;  /* 0x0000000612127981 */ /* 0x000f62000c1e1900 */
[----:B-12---:R-:W-:Y:S01]  /*1110*/  F2F.F64.F32 R12, R3 ;  /* 0x00000003000c7310 */ /* 0x006fe20000201800 */
[----:B----4-:R-:W-:-:S04]  /*1120*/  I2FP.F32.U32 R7, R20 ;  /* 0x0000001400077245 */ /* 0x010fc80000201000 */
[----:B------:R-:W-:Y:S02]  /*1130*/  FSETP.GT.FTZ.AND P3, PT, |R7|, 8.50705917302346158658e+37, PT ;  /* 0x7e8000000700780b */ /* 0x000fe40003f74200 */
[----:B---3--:R-:W-:-:S11]  /*1140*/  I2FP.F32.U32 R20, R14 ;  /* 0x0000000e00147245 */ /* 0x008fd60000201000 */
[----:B------:R-:W-:Y:S01]  /*1150*/  @P3 FMUL.FTZ R7, R7, 0.25 ;  /* 0x3e80000007073820 */ /* 0x000fe20000410000 */
[----:B-----5:R-:W0:Y:S01]  /*1160*/  F2F.F64.F32 R16, R18 ;  /* 0x0000001200107310 */ /* 0x020e220000201800 */
[----:B------:R-:W-:-:S07]  /*1170*/  @P3 FMUL.FTZ R20, R20, 0.25 ;  /* 0x3e80000014143820 */ /* 0x000fce0000410000 */
[----:B------:R-:W1:Y:S01]  /*1180*/  MUFU.RCP R7, R7 ;  /* 0x0000000700077308 */ /* 0x000e620000001000 */
[----:B0-----:R-:W-:Y:S01]  /*1190*/  DADD R16, R16, 1 ;  /* 0x3ff0000010107429 */ /* 0x001fe20000000000 */
[----:B-1----:R-:W-:-:S06]  /*11a0*/  FMUL.FTZ R14, R7, R20 ;  /* 0x00000014070e7220 */ /* 0x002fcc0000410000 */
[----:B------:R-:W0:Y:S02]  /*11b0*/  F2F.F64.F32 R14, R14 ;  /* 0x0000000e000e7310 */ /* 0x000e240000201800 */
[----:B0-----:R-:W-:-:S06]  /*11c0*/  DFMA R12, R14, R16, R12 ;  /* 0x000000100e0c722b */ /* 0x001fcc000000000c */
[----:B------:R0:W3:Y:S05]  /*11d0*/  F2F.F32.F64 R3, R12 ;  /* 0x0000000c00037310 */ /* 0x0000ea0000301000 */
.L_x_21:
[----:B------:R-:W-:Y:S05]  /*11e0*/  BSYNC.RECONVERGENT B2 ;  /* 0x0000000000027941 */ /* 0x000fea0003800200 */
.L_x_20:
[----:B------:R-:W-:Y:S04]  /*11f0*/  BSSY.RECONVERGENT B2, `(.L_x_22) ;  /* 0x000001d000027945 */ /* 0x000fe80003800200 */
[----:B------:R-:W-:Y:S05]  /*1200*/  @P2 BRA `(.L_x_23) ;  /* 0x00000000006c2947 */ /* 0x000fea0003800000 */
[----:B------:R-:W0:Y:S08]  /*1210*/  LDC.64 R14, c[0x0][0x3a8] ;  /* 0x0000ea00ff0e7b82 */ /* 0x000e300000000a00 */
[----:B------:R-:W4:Y:S01]  /*1220*/  LDC.64 R16, c[0x0][0x3b0] ;  /* 0x0000ec00ff107b82 */ /* 0x000f220000000a00 */
[----:B0-----:R-:W-:-:S05]  /*1230*/  IMAD.WIDE.U32 R12, R4, 0x4, R14 ;  /* 0x00000004040c7825 */ /* 0x001fca00078e000e */
[----:B------:R-:W-:-:S05]  /*1240*/  IADD3 R13, PT, PT, R6, R13, RZ ;  /* 0x0000000d060d7210 */ /* 0x000fca0007ffe0ff */
[----:B------:R-:W5:Y:S01]  /*1250*/  LDG.E R12, desc[UR6][R12.64] ;  /* 0x000000060c0c7981 */ /* 0x000f62000c1e1900 */
[----:B------:R-:W-:Y:S01]  /*1260*/  IMAD.WIDE.U32 R14, R0, 0x4, R14 ;  /* 0x00000004000e7825 */ /* 0x000fe200078e000e */
[----:B------:R-:W-:-:S03]  /*1270*/  UMOV UR5, URZ ;  /* 0x000000ff00057c82 */ /* 0x000fc60008000000 */
[----:B----4-:R-:W-:-:S04]  /*1280*/  IMAD.WIDE.U32 R4, R4, 0x4, R16 ;  /* 0x0000000404047825 */ /* 0x010fc800078e0010 */
[----:B------:R-:W-:Y:S02]  /*1290*/  IMAD.MOV.U32 R16, RZ, RZ, R14 ;  /* 0x000000ffff107224 */ /* 0x000fe400078e000e */
[----:B------:R-:W-:Y:S01]  /*12a0*/  VIADD R17, R15, UR5 ;  /* 0x000000050f117c36 */ /* 0x000fe20008000000 */
[----:B------:R-:W-:Y:S02]  /*12b0*/  MOV R14, R4 ;  /* 0x00000004000e7202 */ /* 0x000fe40000000f00 */
[----:B------:R-:W-:Y:S02]  /*12c0*/  IADD3 R15, PT, PT, R6, R5, RZ ;  /* 0x00000005060f7210 */ /* 0x000fe40007ffe0ff */
[----:B------:R-:W4:Y:S04]  /*12d0*/  LDG.E R16, desc[UR6][R16.64] ;  /* 0x0000000610107981 */ /* 0x000f28000c1e1900 */
[----:B------:R-:W4:Y:S01]  /*12e0*/  LDG.E R14, desc[UR6][R14.64] ;  /* 0x000000060e0e7981 */ /* 0x000f22000c1e1900 */
[----:B-----5:R-:W-:-:S02]  /*12f0*/  I2FP.F32.U32 R18, R12 ;  /* 0x0000000c00127245 */ /* 0x020fc40000201000 */
[----:B-123--:R-:W-:Y:S02]  /*1300*/  F2F.F64.F32 R12, R3 ;  /* 0x00000003000c7310 */ /* 0x00efe40000201800 */
[----:B------:R-:W-:Y:S02]  /*1310*/  FSETP.GT.FTZ.AND P2, PT, |R18|, 8.50705917302346158658e+37, PT ;  /* 0x7e8000001200780b */ /* 0x000fe40003f54200 */
[----:B----4-:R-:W-:-:S11]  /*1320*/  I2FP.F32.U32 R5, R16 ;  /* 0x0000001000057245 */ /* 0x010fd60000201000 */
[----:B------:R-:W-:Y:S01]  /*1330*/  @P2 FMUL.FTZ R18, R18, 0.25 ;  /* 0x3e80000012122820 */ /* 0x000fe20000410000 */
[----:B------:R-:W0:Y:S01]  /*1340*/  F2F.F64.F32 R6, R14 ;  /* 0x0000000e00067310 */ /* 0x000e220000201800 */
[----:B------:R-:W-:-:S07]  /*1350*/  @P2 FMUL.FTZ R5, R5, 0.25 ;  /* 0x3e80000005052820 */ /* 0x000fce0000410000 */
[----:B------:R-:W1:Y:S01]  /*1360*/  MUFU.RCP R18, R18 ;  /* 0x0000001200127308 */ /* 0x000e620000001000 */
[----:B0-----:R-:W-:Y:S01]  /*1370*/  DADD R6, R6, 1 ;  /* 0x3ff0000006067429 */ /* 0x001fe20000000000 */
[----:B-1----:R-:W-:-:S06]  /*1380*/  FMUL.FTZ R16, R18, R5 ;  /* 0x0000000512107220 */ /* 0x002fcc0000410000 */
[----:B------:R-:W0:Y:S02]  /*1390*/  F2F.F64.F32 R4, R16 ;  /* 0x0000001000047310 */ /* 0x000e240000201800 */
[----:B0-----:R-:W-:-:S06]  /*13a0*/  DFMA R4, R4, R6, R12 ;  /* 0x000000060404722b */ /* 0x001fcc000000000c */
[----:B------:R4:W0:Y:S05]  /*13b0*/  F2F.F32.F64 R3, R4 ;  /* 0x0000000400037310 */ /* 0x00082a0000301000 */
.L_x_23:
[----:B------:R-:W-:Y:S05]  /*13c0*/  BSYNC.RECONVERGENT B2 ;  /* 0x0000000000027941 */ /* 0x000fea0003800200 */
.L_x_22:
[----:B------:R-:W-:-:S07]  /*13d0*/  IMAD.X R11, RZ, RZ, R11, P1 ;  /* 0x000000ffff0b7224 */ /* 0x000fce00008e060b */
.L_x_19:
[----:B------:R-:W-:Y:S05]  /*13e0*/  BSYNC.RECONVERGENT B1 ;  /* 0x0000000000017941 */ /* 0x000fea0003800200 */
.L_x_18:
[----:B------:R-:W1:Y:S01]  /*13f0*/  LDC.64 R6, c[0x0][0x3b0] ;  /* 0x0000ec00ff067b82 */ /* 0x000e620000000a00 */
[----:B------:R-:W-:Y:S01]  /*1400*/  ISETP.NE.U32.AND P1, PT, R10, R8, PT ;  /* 0x000000080a00720c */ /* 0x000fe20003f25070 */
[----:B------:R-:W-:Y:S03]  /*1410*/  BSSY.RECONVERGENT B1, `(.L_x_24) ;  /* 0x000002c000017945 */ /* 0x000fe60003800200 */
[----:B------:R-:W-:-:S03]  /*1420*/  ISETP.NE.U32.OR.EX P0, PT, R11, R2, P0, P1 ;  /* 0x000000020b00720c */ /* 0x000fc60000705510 */
[----:B0--3--:R-:W0:Y:S08]  /*1430*/  LDC.64 R12, c[0x0][0x3a8] ;  /* 0x0000ea00ff0c7b82 */ /* 0x009e300000000a00 */
[----:B----4-:R-:W3:Y:S02]  /*1440*/  LDC.64 R4, c[0x0][0x3a0] ;  /* 0x0000e800ff047b82 */ /* 0x010ee40000000a00 */
[----:B------:R-:W-:Y:S05]  /*1450*/  @!P0 BRA `(.L_x_25) ;  /* 0x00000000009c8947 */ /* 0x000fea0003800000 */
.L_x_28:
[----:B---34-:R-:W4:Y:S02]  /*1460*/  LDG.E.64 R14, desc[UR6][R10.64] ;  /* 0x000000060a0e7981 */ /* 0x018f24000c1e1b00 */
[----:B----4-:R-:W-:Y:S01]  /*1470*/  SHF.L.U32 R16, R15, 0x2, RZ ;  /* 0x000000020f107819 */ /* 0x010fe200000006ff */
[----:B---3--:R-:W-:-:S04]  /*1480*/  IMAD.WIDE.U32 R18, R14, 0x4, R4 ;  /* 0x000000040e127825 */ /* 0x008fc800078e0004 */
[----:B------:R-:W-:-:S05]  /*1490*/  IMAD.IADD R19, R19, 0x1, R16 ;  /* 0x0000000113137824 */ /* 0x000fca00078e0210 */
[----:B------:R-:W3:Y:S01]  /*14a0*/  LDG.E R18, desc[UR6][R18.64] ;  /* 0x0000000612127981 */ /* 0x000ee2000c1e1900 */
[----:B------:R-:W-:Y:S01]  /*14b0*/  IADD3 R10, P0, PT, R10, 0x8, RZ ;  /* 0x000000080a0a7810 */ /* 0x000fe20007f1e0ff */
[----:B------:R-:W-:Y:S03]  /*14c0*/  BSSY.RECONVERGENT B2, `(.L_x_26) ;  /* 0x000001f000027945 */ /* 0x000fe60003800200 */
[----:B------:R-:W-:Y:S02]  /*14d0*/  IADD3.X R11, PT, PT, RZ, R11, RZ, P0, !PT ;  /* 0x0000000bff0b7210 */ /* 0x000fe400007fe4ff */
[----:B------:R-:W-:-:S04]  /*14e0*/  ISETP.NE.U32.AND P0, PT, R10, R8, PT ;  /* 0x000000080a00720c */ /* 0x000fc80003f05070 */
[----:B------:R-:W-:Y:S02]  /*14f0*/  ISETP.NE.U32.AND.EX P0, PT, R11, R2, PT, P0 ;  /* 0x000000020b00720c */ /* 0x000fe40003f05100 */
[----:B---3--:R-:W-:-:S13]  /*1500*/  ISETP.NE.U32.AND P1, PT, R18, UR8, PT ;  /* 0x0000000812007c0c */ /* 0x008fda000bf25070 */
[----:B------:R-:W-:Y:S05]  /*1510*/  @P1 BRA `(.L_x_27) ;  /* 0x0000000000641947 */ /* 0x000fea0003800000 */
[----:B0-----:R-:W-:-:S04]  /*1520*/  IMAD.WIDE.U32 R18, R14, 0x4, R12 ;  /* 0x000000040e127825 */ /* 0x001fc800078e000c */
[----:B------:R-:W-:-:S05]  /*1530*/  IMAD.IADD R19, R16, 0x1, R19 ;  /* 0x0000000110137824 */ /* 0x000fca00078e0213 */
[----:B------:R-:W3:Y:S01]  /*1540*/  LDG.E R18, desc[UR6][R18.64] ;  /* 0x0000000612127981 */ /* 0x000ee2000c1e1900 */
[----:B------:R-:W-:Y:S01]  /*1550*/  IMAD.WIDE.U32 R20, R0, 0x4, R12 ;  /* 0x0000000400147825 */ /* 0x000fe200078e000c */
[----:B------:R-:W-:-:S03]  /*1560*/  UMOV UR5, URZ ;  /* 0x000000ff00057c82 */ /* 0x000fc60008000000 */
[----:B-1----:R-:W-:Y:S01]  /*1570*/  IMAD.WIDE.U32 R14, R14, 0x4, R6 ;  /* 0x000000040e0e7825 */ /* 0x002fe200078e0006 */
[----:B------:R-:W-:-:S03]  /*1580*/  IADD3 R17, PT, PT, R21, UR5, RZ ;  /* 0x0000000515117c10 */ /* 0x000fc6000fffe0ff */
[----:B------:R-:W-:Y:S01]  /*1590*/  IMAD.IADD R21, R16, 0x1, R15 ;  /* 0x0000000110157824 */ /* 0x000fe200078e020f */
[----:B------:R-:W-:Y:S01]  /*15a0*/  MOV R16, R20 ;  /* 0x0000001400107202 */ /* 0x000fe20000000f00 */
[----:B------:R-:W-:-:S05]  /*15b0*/  IMAD.MOV.U32 R20, RZ, RZ, R14 ;  /* 0x000000ffff147224 */ /* 0x000fca00078e000e */
[----:B------:R-:W4:Y:S04]  /*15c0*/  LDG.E R16, desc[UR6][R16.64] ;  /* 0x0000000610107981 */ /* 0x000f28000c1e1900 */
[----:B------:R-:W5:Y:S01]  /*15d0*/  LDG.E R20, desc[UR6][R20.64] ;  /* 0x0000000614147981 */ /* 0x000f62000c1e1900 */
[----:B--2---:R-:W-:Y:S01]  /*15e0*/  F2F.F64.F32 R14, R3 ;  /* 0x00000003000e7310 */ /* 0x004fe20000201800 */
[----:B---3--:R-:W-:-:S04]  /*15f0*/  I2FP.F32.U32 R23, R18 ;  /* 0x0000001200177245 */ /* 0x008fc80000201000 */
[----:B------:R-:W-:Y:S02]  /*1600*/  FSETP.GT.FTZ.AND P1, PT, |R23|, 8.50705917302346158658e+37, PT ;  /* 0x7e8000001700780b */ /* 0x000fe40003f34200 */
[----:B----4-:R-:W-:-:S11]  /*1610*/  I2FP.F32.U32 R22, R16 ;  /* 0x0000001000167245 */ /* 0x010fd60000201000 */
        /* <DEDUP_REMOVED lines=8> */
[----:B------:R3:W4:Y:S05]  /*16a0*/  F2F.F32.F64 R3, R14 ;  /* 0x0000000e00037310 */ /* 0x00072a0000301000 */
.L_x_27:
[----:B------:R-:W-:Y:S05]  /*16b0*/  BSYNC.RECONVERGENT B2 ;  /* 0x0000000000027941 */ /* 0x000fea0003800200 */
.L_x_26:
[----:B------:R-:W-:Y:S05]  /*16c0*/  @P0 BRA `(.L_x_28) ;  /* 0xfffffffc00640947 */ /* 0x000fea000383ffff */
.L_x_25:
[----:B------:R-:W-:Y:S05]  /*16d0*/  BSYNC.RECONVERGENT B1 ;  /* 0x0000000000017941 */ /* 0x000fea0003800200 */
.L_x_24:
[----:B------:R-:W-:Y:S05]  /*16e0*/  BRA `(.L_x_29) ;  /* 0x0000000000047947 */ /* 0x000fea0003800000 */
.L_x_2:
[----:B------:R-:W-:-:S07]  /*16f0*/  MOV R3, RZ ;  /* 0x000000ff00037202 */ /* 0x000fce0000000f00 */
.L_x_29:
[----:B------:R-:W-:Y:S05]  /*1700*/  BSYNC.RECONVERGENT B0 ;  /* 0x0000000000007941 */ /* 0x000fea0003800200 */
.L_x_1:
[----:B---3--:R-:W3:Y:S01]  /*1710*/  LDC.64 R4, c[0x0][0x3b0] ;  /* 0x0000ec00ff047b82 */ /* 0x008ee20000000a00 */
[----:B------:R-:W-:Y:S01]  /*1720*/  UMOV UR5, URZ ;  /* 0x000000ff00057c82 */ /* 0x000fe20008000000 */
[----:B---3--:R-:W-:-:S04]  /*1730*/  IMAD.WIDE.U32 R4, R0, 0x4, R4 ;  /* 0x0000000400047825 */ /* 0x008fc800078e0004 */
[----:B------:R-:W-:-:S05]  /*1740*/  VIADD R5, R5, UR5 ;  /* 0x0000000505057c36 */ /* 0x000fca0008000000 */
[----:B------:R-:W1:Y:S02]  /*1750*/  LDG.E R0, desc[UR6][R4.64] ;  /* 0x0000000604007981 */ /* 0x000e64000c1e1900 */
[----:B-12-4-:R-:W-:-:S05]  /*1760*/  FADD.FTZ R3, R0, R3 ;  /* 0x0000000300037221 */ /* 0x016fca0000010000 */
[----:B------:R-:W-:Y:S01]  /*1770*/  STG.E desc[UR6][R4.64], R3 ;  /* 0x0000000304007986 */ /* 0x000fe2000c101906 */
[----:B------:R-:W-:Y:S05]  /*1780*/  EXIT ;  /* 0x000000000000794d */ /* 0x000fea0003800000 */
.L_x_30:
        /* <DEDUP_REMOVED lines=15> */
.L_x_39:


//--------------------- .text._Z20kernel_forward_phase9cudaGraphPjS0_Pbj --------------------------
	.section	.text._Z20kernel_forward_phase9cudaGraphPjS0_Pbj,"ax",@progbits
	.align	128
.text._Z20kernel_forward_phase9cudaGraphPjS0_Pbj:
        .type           _Z20kernel_forward_phase9cudaGraphPjS0_Pbj,@function
        .size           _Z20kernel_forward_phase9cudaGraphPjS0_Pbj,(.L_x_40 - _Z20kernel_forward_phase9cudaGraphPjS0_Pbj)
        .other          _Z20kernel_forward_phase9cudaGraphPjS0_Pbj,@"STO_CUDA_ENTRY STV_DEFAULT"
_Z20kernel_forward_phase9cudaGraphPjS0_Pbj:
        /* <DEDUP_REMOVED lines=12> */
[----:B------:R-:W0:Y:S01]  /*00c0*/  LDC.64 R2, c[0x0][0x3a0] ;  /* 0x0000e800ff027b82 */ /* 0x000e220000000a00 */
[----:B------:R-:W1:Y:S01]  /*00d0*/  LDCU.64 UR6, c[0x0][0x358] ;  /* 0x00006b00ff0677ac */ /* 0x000e620008000a00 */
[----:B------:R-:W-:-:S06]  /*00e0*/  UMOV UR4, URZ ;  /* 0x000000ff00047c82 */ /* 0x000fcc0008000000 */
[----:B------:R-:W2:Y:S01]  /*00f0*/  LDC R17, c[0x0][0x3b8] ;  /* 0x0000ee00ff117b82 */ /* 0x000ea20000000800 */
[----:B0-----:R-:W-:-:S04]  /*0100*/  IMAD.WIDE.U32 R2, R0, 0x4, R2 ;  /* 0x0000000400027825 */ /* 0x001fc800078e0002 */
[----:B------:R-:W-:-:S05]  /*0110*/  VIADD R3, R3, UR4 ;  /* 0x0000000403037c36 */ /* 0x000fca0008000000 */
[----:B-1----:R-:W2:Y:S02]  /*0120*/  LDG.E R2, desc[UR6][R2.64] ;  /* 0x0000000602027981 */ /* 0x002ea4000c1e1900 */
[----:B--2---:R-:W-:-:S13]  /*0130*/  ISETP.NE.U32.AND P0, PT, R2, R17, PT ;  /* 0x000000110200720c */ /* 0x004fda0003f05070 */
[----:B------:R-:W-:Y:S05]  /*0140*/  @P0 EXIT ;  /* 0x000000000000094d */ /* 0x000fea0003800000 */
[----:B------:R-:W0:Y:S02]  /*0150*/  LDC.64 R2, c[0x0][0x380] ;  /* 0x0000e000ff027b82 */ /* 0x000e240000000a00 */
[----:B0-----:R-:W-:-:S04]  /*0160*/  IMAD.WIDE.U32 R2, R0, 0x8, R2 ;  /* 0x0000000800027825 */ /* 0x001fc800078e0002 */
[----:B------:R-:W-:-:S05]  /*0170*/  VIADD R3, R3, UR4 ;  /* 0x0000000403037c36 */ /* 0x000fca0008000000 */
[----:B------:R-:W2:Y:S04]  /*0180*/  LDG.E.64 R6, desc[UR6][R2.64] ;  /* 0x0000000602067981 */ /* 0x000ea8000c1e1b00 */
[----:B------:R-:W2:Y:S02]  /*0190*/  LDG.E.64 R8, desc[UR6][R2.64+0x8] ;  /* 0x0000080602087981 */ /* 0x000ea4000c1e1b00 */
[----:B--2---:R-:W-:-:S04]  /*01a0*/  ISETP.GE.U32.AND P0, PT, R6, R8, PT ;  /* 0x000000080600720c */ /* 0x004fc80003f06070 */
[----:B------:R-:W-:-:S13]  /*01b0*/  ISETP.GE.U32.AND.EX P0, PT, R7, R9, PT, P0 ;  /* 0x000000090700720c */ /* 0x000fda0003f06100 */
[----:B------:R-:W-:Y:S05]  /*01c0*/  @P0 EXIT ;  /* 0x000000000000094d */ /* 0x000fea0003800000 */
[----:B------:R-:W0:Y:S01]  /*01d0*/  LDC.64 R10, c[0x0][0x388] ;  /* 0x0000e200ff0a7b82 */ /* 0x000e220000000a00 */
[----:B------:R-:W-:Y:S02]  /*01e0*/  SHF.L.U32 R13, R7, 0x3, RZ ;  /* 0x00000003070d7819 */ /* 0x000fe400000006ff */
[----:B------:R-:W-:-:S05]  /*01f0*/  IADD3 R12, PT, PT, R17, 0x1, RZ ;  /* 0x00000001110c7810 */ /* 0x000fca0007ffe0ff */
[----:B------:R-:W1:Y:S08]  /*0200*/  LDC.64 R2, c[0x0][0x3a0] ;  /* 0x0000e800ff027b82 */ /* 0x000e700000000a00 */
[----:B------:R-:W2:Y:S01]  /*0210*/  LDC.64 R4, c[0x0][0x3a8] ;  /* 0x0000ea00ff047b82 */ /* 0x000ea20000000a00 */
[----:B0-----:R-:W-:-:S04]  /*0220*/  IMAD.WIDE.U32 R14, R6, 0x8, R10 ;  /* 0x00000008060e7825 */ /* 0x001fc800078e000a */
[----:B------:R-:W-:-:S04]  /*0230*/  IMAD.WIDE.U32 R6, R8, 0x8, R10 ;  /* 0x0000000808067825 */ /* 0x000fc800078e000a */
[----:B------:R-:W-:Y:S02]  /*0240*/  IMAD.SHL.U32 R11, R9, 0x8, RZ ;  /* 0x00000008090b7824 */ /* 0x000fe400078e00ff */
[----:B------:R-:W-:Y:S02]  /*0250*/  IMAD.IADD R9, R15, 0x1, R13 ;  /* 0x000000010f097824 */ /* 0x000fe400078e020d */
[----:B-1----:R-:W-:-:S07]  /*0260*/  IMAD.IADD R8, R7, 0x1, R11 ;  /* 0x0000000107087824 */ /* 0x002fce00078e020b */
.L_x_35:
[----:B------:R-:W-:-:S05]  /*0270*/  MOV R15, R9 ;  /* 0x00000009000f7202 */ /* 0x000fca0000000f00 */
[----:B0-----:R-:W3:Y:S02]  /*0280*/  LDG.E.64 R10, desc[UR6][R14.64] ;  /* 0x000000060e0a7981 */ /* 0x001ee4000c1e1b00 */
[----:B-1-3--:R-:W-:-:S04]  /*0290*/  IMAD.WIDE.U32 R16, R10, 0x4, R2 ;  /* 0x000000040a107825 */ /* 0x00afc800078e0002 */
[----:B------:R-:W-:Y:S02]  /*02a0*/  IMAD.SHL.U32 R21, R11, 0x4, RZ ;  /* 0x000000040b157824 */ /* 0x000fe400078e00ff */
[----:B------:R-:W-:-:S03]  /*02b0*/  IMAD.MOV.U32 R18, RZ, RZ, R16 ;  /* 0x000000ffff127224 */ /* 0x000fc600078e0010 */
[----:B------:R-:W-:-:S05]  /*02c0*/  IADD3 R19, PT, PT, R17, R21, RZ ;  /* 0x0000001511137210 */ /* 0x000fca0007ffe0ff */
[----:B------:R-:W3:Y:S01]  /*02d0*/  LDG.E R13, desc[UR6][R18.64] ;  /* 0x00000006120d7981 */ /* 0x000ee2000c1e1900 */
[----:B------:R-:W-:Y:S01]  /*02e0*/  BSSY.RECONVERGENT B0, `(.L_x_31) ;  /* 0x0000007000007945 */ /* 0x000fe20003800200 */
[----:B---3--:R-:W-:-:S13]  /*02f0*/  ISETP.NE.U32.AND P0, PT, R13, -0x100, PT ;  /* 0xffffff000d00780c */ /* 0x008fda0003f05070 */
[----:B------:R-:W-:Y:S05]  /*0300*/  @P0 BRA `(.L_x_32) ;  /* 0x0000000000100947 */ /* 0x000fea0003800000 */
[----:B------:R-:W0:Y:S01]  /*0310*/  LDC.64 R16, c[0x0][0x3b0] ;  /* 0x0000ec00ff107b82 */ /* 0x000e220000000a00 */
[----:B------:R1:W-:Y:S04]  /*0320*/  STG.E desc[UR6][R18.64], R12 ;  /* 0x0000000c12007986 */ /* 0x0003e8000c101906 */
[----:B0-----:R1:W-:Y:S04]  /*0330*/  STG.E.S8 desc[UR6][R16.64], RZ ;  /* 0x000000ff10007986 */ /* 0x0013e8000c101306 */
[----:B------:R1:W5:Y:S02]  /*0340*/  LDG.E R13, desc[UR6][R18.64] ;  /* 0x00000006120d7981 */ /* 0x000364000c1e1900 */
.L_x_32:
[----:B------:R-:W-:Y:S05]  /*0350*/  BSYNC.RECONVERGENT B0 ;  /* 0x0000000000007941 */ /* 0x000fea0003800200 */
.L_x_31:
[----:B-----5:R-:W-:Y:S01]  /*0360*/  ISETP.NE.U32.AND P0, PT, R12, R13, PT ;  /* 0x0000000d0c00720c */ /* 0x020fe20003f05070 */
[----:B------:R-:W-:-:S12]  /*0370*/  BSSY.RECONVERGENT B0, `(.L_x_33) ;  /* 0x0000009000007945 */ /* 0x000fd80003800200 */
[----:B------:R-:W-:Y:S05]  /*0380*/  @P0 BRA `(.L_x_34) ;  /* 0x00000000001c0947 */ /* 0x000fea0003800000 */
[----:B-12---:R-:W-:Y:S01]  /*0390*/  IMAD.WIDE.U32 R16, R0, 0x4, R4 ;  /* 0x0000000400107825 */ /* 0x006fe200078e0004 */
[----:B------:R-:W-:-:S04]  /*03a0*/  UMOV UR4, URZ ;  /* 0x000000ff00047c82 */ /* 0x000fc80008000000 */
[----:B------:R-:W-:-:S06]  /*03b0*/  IADD3 R17, PT, PT, R17, UR4, RZ ;  /* 0x0000000411117c10 */ /* 0x000fcc000fffe0ff */
[----:B------:R-:W2:Y:S01]  /*03c0*/  LDG.E R17, desc[UR6][R16.64] ;  /* 0x0000000610117981 */ /* 0x000ea2000c1e1900 */
[----:B------:R-:W-:-:S04]  /*03d0*/  IMAD.WIDE.U32 R10, R10, 0x4, R4 ;  /* 0x000000040a0a7825 */ /* 0x000fc800078e0004 */
[----:B------:R-:W-:-:S05]  /*03e0*/  IMAD.IADD R11, R21, 0x1, R11 ;  /* 0x00000001150b7824 */ /* 0x000fca00078e020b */
[----:B--2---:R0:W-:Y:S02]  /*03f0*/  REDG.E.ADD.STRONG.GPU desc[UR6][R10.64], R17 ;  /* 0x000000110a00798e */ /* 0x0041e4000c12e106 */
.L_x_34:
[----:B------:R-:W-:Y:S05]  /*0400*/  BSYNC.RECONVERGENT B0 ;  /* 0x0000000000007941 */ /* 0x000fea0003800200 */
.L_x_33:
[----:B------:R-:W-:-:S04]  /*0410*/  IADD3 R14, P0, PT, R14, 0x8, RZ ;  /* 0x000000080e0e7810 */ /* 0x000fc80007f1e0ff */
[----:B------:R-:W-:Y:S02]  /*0420*/  IADD3.X R9, PT, PT, RZ, R9, RZ, P0, !PT ;  /* 0x00000009ff097210 */ /* 0x000fe400007fe4ff */
[----:B------:R-:W-:-:S04]  /*0430*/  ISETP.NE.U32.AND P0, PT, R14, R6, PT ;  /* 0x000000060e00720c */ /* 0x000fc80003f05070 */
[----:B------:R-:W-:-:S13]  /*0440*/  ISETP.NE.U32.AND.EX P0, PT, R9, R8, PT, P0 ;  /* 0x000000080900720c */ /* 0x000fda0003f05100 */
[----:B------:R-:W-:Y:S05]  /*0450*/  @P0 BRA `(.L_x_35) ;  /* 0xfffffffc00840947 */ /* 0x000fea000383ffff */
[----:B------:R-:W-:Y:S05]  /*0460*/  EXIT ;  /* 0x000000000000794d */ /* 0x000fea0003800000 */
.L_x_36:
        /* <DEDUP_REMOVED lines=9> */
.L_x_40:


//--------------------- .text._Z11kernel_initPjS_Pfmm --------------------------
	.section	.text._Z11kernel_initPjS_Pfmm,"ax",@progbits
	.align	128
.text._Z11kernel_initPjS_Pfmm:
        .type           _Z11kernel_initPjS_Pfmm,@function
        .size           _Z11kernel_initPjS_Pfmm,(.L_x_41 - _Z11kernel_initPjS_Pfmm)
        .other          _Z11kernel_initPjS_Pfmm,@"STO_CUDA_ENTRY STV_DEFAULT"
_Z11kernel_initPjS_Pfmm:
        /* <DEDUP_REMOVED lines=14> */
[----:B------:R-:W2:Y:S06]  /*00e0*/  LDCU.64 UR6, c[0x0][0x358] ;  /* 0x00006b00ff0677ac */ /* 0x000eac0008000a00 */
[----:B------:R-:W3:Y:S08]  /*00f0*/  LDC.64 R4, c[0x0][0x388] ;  /* 0x0000e200ff047b82 */ /* 0x000ef00000000a00 */
[----:B------:R-:W4:Y:S01]  /*0100*/  LDC.64 R6, c[0x0][0x390] ;  /* 0x0000e400ff067b82 */ /* 0x000f220000000a00 */
[----:B-1----:R-:W-:Y:S01]  /*0110*/  ISETP.NE.U32.AND P0, PT, R9, UR4, PT ;  /* 0x0000000409007c0c */ /* 0x002fe2000bf05070 */
[----:B------:R-:W-:-:S03]  /*0120*/  UMOV UR4, URZ ;  /* 0x000000ff00047c82 */ /* 0x000fc60008000000 */
[----:B------:R-:W-:Y:S01]  /*0130*/  ISETP.NE.U32.AND.EX P0, PT, RZ, UR5, PT, P0 ;  /* 0x00000005ff007c0c */ /* 0x000fe2000bf05100 */
[----:B0-----:R-:W-:-:S04]  /*0140*/  IMAD.WIDE.U32 R2, R9, 0x4, R2 ;  /* 0x0000000409027825 */ /* 0x001fc800078e0002 */
[----:B------:R-:W-:Y:S02]  /*0150*/  VIADD R3, R3, UR4 ;  /* 0x0000000403037c36 */ /* 0x000fe40008000000 */
[----:B---3--:R-:W-:-:S04]  /*0160*/  IMAD.WIDE.U32 R4, R9, 0x4, R4 ;  /* 0x0000000409047825 */ /* 0x008fc800078e0004 */
[----:B------:R-:W-:Y:S02]  /*0170*/  VIADD R5, R5, UR4 ;  /* 0x0000000405057c36 */ /* 0x000fe40008000000 */
[----:B----4-:R-:W-:Y:S01]  /*0180*/  IMAD.WIDE.U32 R6, R9, 0x4, R6 ;  /* 0x0000000409067825 */ /* 0x010fe200078e0006 */
[----:B------:R-:W-:-:S04]  /*0190*/  MOV R9, 0xffffff00 ;  /* 0xffffff0000097802 */ /* 0x000fc80000000f00 */
[----:B------:R-:W-:Y:S01]  /*01a0*/  IADD3 R7, PT, PT, R7, UR4, RZ ;  /* 0x0000000407077c10 */ /* 0x000fe2000fffe0ff */
[----:B--2---:R0:W-:Y:S04]  /*01b0*/  STG.E desc[UR6][R2.64], R9 ;  /* 0x0000000902007986 */ /* 0x0041e8000c101906 */
[----:B------:R0:W-:Y:S04]  /*01c0*/  STG.E desc[UR6][R4.64], RZ ;  /* 0x000000ff04007986 */ /* 0x0001e8000c101906 */
[----:B------:R0:W-:Y:S01]  /*01d0*/  STG.E desc[UR6][R6.64], RZ ;  /* 0x000000ff06007986 */ /* 0x0001e2000c101906 */
[----:B------:R-:W-:Y:S05]  /*01e0*/  @P0 EXIT ;  /* 0x000000000000094d */ /* 0x000fea0003800000 */
[----:B0-----:R-:W-:Y:S01]  /*01f0*/  IMAD.MOV.U32 R7, RZ, RZ, 0x1 ;  /* 0x00000001ff077424 */ /* 0x001fe200078e00ff */
[----:B------:R-:W-:Y:S04]  /*0200*/  STG.E desc[UR6][R2.64], RZ ;  /* 0x000000ff02007986 */ /* 0x000fe8000c101906 */
[----:B------:R-:W-:Y:S01]  /*0210*/  STG.E desc[UR6][R4.64], R7 ;  /* 0x0000000704007986 */ /* 0x000fe2000c101906 */
[----:B------:R-:W-:Y:S05]  /*0220*/  EXIT ;  /* 0x000000000000794d */ /* 0x000fea0003800000 */
.L_x_37:
        /* <DEDUP_REMOVED lines=13> */
.L_x_41:


//--------------------- .nv.shared.reserved.0     --------------------------
	.section	.nv.shared.reserved.0,"aw",@nobits
	.weak		__nv_reservedSMEM_offset_0_alias
	.size		__nv_reservedSMEM_offset_0_alias, 0, 64
	.other		__nv_reservedSMEM_offset_0_alias,@"STO_CUDA_RESERVED_SHARED STV_DEFAULT"
__nv_reservedSMEM_offset_0_alias:
	.zero		0
	.zero		64


//--------------------- .nv.constant0._Z20kernel_backsum_phase9cudaGraphPfS0_Pjm --------------------------
	.section	.nv.constant0._Z20kernel_backsum_phase9cudaGraphPfS0_Pjm,"a",@progbits
	.sectionflags	@""
	.align	4
.nv.constant0._Z20kernel_backsum_phase9cudaGraphPfS0_Pjm:
	.zero		960


//--------------------- .nv.constant0._Z21kernel_backward_phase9cudaGraphPjS0_Pfj --------------------------
	.section	.nv.constant0._Z21kernel_backward_phase9cudaGraphPjS0_Pfj,"a",@progbits
	.sectionflags	@""
	.align	4
.nv.constant0._Z21kernel_backward_phase9cudaGraphPjS0_Pfj:
	.zero		956


//--------------------- .nv.constant0._Z20kernel_forward_phase9cudaGraphPjS0_Pbj --------------------------
	.section	.nv.constant0._Z20kernel_forward_phase9cudaGraphPjS0_Pbj,"a",@progbits
	.sectionflags	@""
	.align	4
.nv.constant0._Z20kernel_forward_phase9cudaGraphPjS0_Pbj:
	.zero		956


//--------------------- .nv.constant0._Z11kernel_initPjS_Pfmm --------------------------
	.section	.nv.constant0._Z11kernel_initPjS_Pfmm,"a",@progbits
	.sectionflags	@""
	.align	4
.nv.constant0._Z11kernel_initPjS_Pfmm:
	.zero		936


//--------------------- SYMBOLS --------------------------

	.type		.nv.reservedSmem.offset0,@object
	.size		.nv.reservedSmem.offset0,0x4
